// auto-generated by cutlass_sweep.sparse_gemm — config: {"arch": "sm_100", "cluster_m": 2, "cluster_n": 1, "dtype": "e4m3", "tile_k": 128, "tile_m": 256, "tile_n": 256}
#include "cutlass/cutlass.h"
#include "cutlass/gemm/collective/collective_builder.hpp"
#include "cutlass/gemm/device/gemm_universal_adapter.h"
#include "cutlass/gemm/kernel/gemm_universal.hpp"
#include "cutlass/epilogue/collective/collective_builder.hpp"

using Elem = cutlass::float_e4m3_t;
using Acc  = float;
using TileShape    = cute::Shape<cute::_256, cute::_256, cute::_128>;
using ClusterShape = cute::Shape<cute::_2, cute::_1, cute::_1>;

using CollectiveEpilogue = typename cutlass::epilogue::collective::CollectiveBuilder<
    cutlass::arch::Sm100, cutlass::arch::OpClassSparseTensorOp,
    TileShape, ClusterShape,
    cutlass::epilogue::collective::EpilogueTileAuto,
    Acc, Acc,
    Acc, cutlass::layout::ColumnMajor, 128 / cutlass::sizeof_bits<Acc>::value,
    Acc, cutlass::layout::ColumnMajor, 128 / cutlass::sizeof_bits<Acc>::value,
    cutlass::epilogue::TmaWarpSpecialized2Sm
  >::CollectiveOp;

using CollectiveMainloop = typename cutlass::gemm::collective::CollectiveBuilder<
    cutlass::arch::Sm100, cutlass::arch::OpClassSparseTensorOp,
    Elem, cutlass::layout::RowMajor, 2 * 128 / cutlass::sizeof_bits<Elem>::value,
    Elem, cutlass::layout::ColumnMajor, 128 / cutlass::sizeof_bits<Elem>::value,
    Acc,
    TileShape, ClusterShape,
    cutlass::gemm::collective::StageCountAutoCarveoutEpi<CollectiveEpilogue>,
    cutlass::gemm::KernelSparseTmaWarpSpecialized2SmSm100
  >::CollectiveOp;

using GemmKernel = cutlass::gemm::kernel::GemmUniversal<
    cute::Shape<int,int,int,int>,
    CollectiveMainloop,
    CollectiveEpilogue
>;
using Gemm = cutlass::gemm::device::GemmUniversalAdapter<GemmKernel>;

auto* _anchor = &cutlass::device_kernel<GemmKernel>;


// ===== COMPILED SASS (sm_100a) =====

	.target	sm_100a

	.elftype	@"ET_EXEC"


//--------------------- .note.nv.tkinfo           --------------------------
	.section	.note.nv.tkinfo,"",@"SHT_NOTE"
	.sectionflags	@"SHF_NOTE_NV_TKINFO"
	.tkinfo
        /*0018*/ 	.word	0x00000002
        /*0030*/ 	.string	""
        /*0030*/ 	.string	"ptxas"
        /*0030*/ 	.string	"Cuda compilation tools, release 13.0, V13.0.88"
        /*0030*/ 	.string	"Build cuda_13.0.r13.0/compiler.36424714_0"
        /*0030*/ 	.string	"-arch sm_100a -m 64 "



//--------------------- .note.nv.cuinfo           --------------------------
	.section	.note.nv.cuinfo,"",@"SHT_NOTE"
	.sectionflags	@"SHF_NOTE_NV_CUINFO"
        /*0018*/ 	.short	0x0002
        /*001a*/ 	.short	0x0064
        /*001c*/ 	.short	0x0082
	.zero		2


//--------------------- .nv.info                  --------------------------
	.section	.nv.info,"",@"SHT_CUDA_INFO"
	.align	4


	//----- nvinfo : EIATTR_REGCOUNT
	.align		4
        /*0000*/ 	.byte	0x04, 0x2f
        /*0002*/ 	.short	(.L_19 - .L_18)
	.align		4
.L_18:
        /*0004*/ 	.word	index@(_ZN7cutlass13device_kernelINS_4gemm6kernel13GemmUniversalIN4cute5tupleIJiiiiEEENS1_10collective13CollectiveMmaINS1_41MainloopSm100TmaUmmaWarpSpecializedSparseILi6ELi2ELi1ENS5_IJNS4_1CILi2EEENSA_ILi1EEESC_EEEEENS5_IJNSA_ILi256EEESF_NSA_ILi128EEEEEENS_12float_e4m3_tENS5_IJNS4_6LayoutINS5_IJiNS5_IJSB_iEEEiEEENS5_IJlNS5_IJSC_SB_EEElEEEEENSJ_INS5_IJNS5_IJSG_iEEESP_iEEENS5_IJNS5_IJSG_NSA_ILi16384EEEEEENS5_IJSC_lEEElEEEEEEEESI_NS5_IJlSC_lEEENS4_8TiledMMAINS4_8MMA_AtomIJNS4_32SM100_MMA_F8F6F4_2x1SM_SS_SPARSEISI_SI_fLi256ELi256ELNS4_4UMMA5MajorE0ELS12_0ELNS11_7ScaleInE0ELS13_0EEEEEENSJ_INS5_IJSC_SC_SC_EEENS5_IJNSA_ILi0EEES17_S17_EEEEENS5_IJNS4_10UnderscoreES1A_S1A_EEEEENS4_18SM100_TMA_2SM_LOADENS4_14ComposedLayoutINS4_7SwizzleILi2ELi4ELi3EEENS4_25smem_sparse_ptr_flag_bitsILi2ELi8EEENSJ_INS5_IJNS5_IJSC_NSA_ILi8EEEEEENS5_IJSB_NSA_ILi64EEEEEEEEENS5_IJNS5_IJS17_SG_EEESM_EEEEEEEvNS4_8identityES1D_NS1E_INS1F_ILi3ELi4ELi3EEENS4_18smem_ptr_flag_bitsILi8EEENSJ_INS5_IJS1J_SG_EEENS5_IJSG_SC_EEEEEEEvS1S_EENS_8epilogue10collective18CollectiveEpilogueINS21_23Sm100TmaWarpSpecializedILi4ELi2ELi32ELb1ELb0EEEJNS5_IJSG_SF_SG_EEENS5_IJNSJ_ISG_SC_EENSJ_INSA_ILi32EEESC_EEEEEfNS5_IJSC_llEEEfS2B_NS21_6fusion15FusionCallbacksIS25_NS2C_17LinearCombinationIffffLNS_15FloatRoundStyleE2EEES26_S2A_JEEENS4_5SM1004TMEM4LOAD26SM100_TMEM_LOAD_32dp32b32xENS4_13SM90_TMA_LOADENS1E_INS1F_ILi2ELi5ELi2EEENS1U_ILi32EEENSJ_INS5_IJS28_NSA_ILi4EEEEEENS5_IJSC_S28_EEEEEEENS4_39AutoVectorizingCopyWithAssumedAlignmentILi128EEENS4_14SM90_TMA_STOREES2T_S2V_S2V_EEEvvEEEEvNT_6ParamsE)
        /*0008*/ 	.word	0x0000006b


	//----- nvinfo : EIATTR_FRAME_SIZE
	.align		4
.L_19:
        /*000c*/ 	.byte	0x04, 0x11
        /*000e*/ 	.short	(.L_21 - .L_20)
	.align		4
.L_20:
        /*0010*/ 	.word	index@($__internal_2_$__cuda_sm10x_tcgen05_guardrail_trap_unallocated_columns_being_dealloced)
        /*0014*/ 	.word	0x00000000


	//----- nvinfo : EIATTR_FRAME_SIZE
	.align		4
.L_21:
        /*0018*/ 	.byte	0x04, 0x11
        /*001a*/ 	.short	(.L_23 - .L_22)
	.align		4
.L_22:
        /*001c*/ 	.word	index@($__internal_1_$__cuda_sm10x_tcgen05_guardrail_trap_phase_invalid_during_alloc)
        /*0020*/ 	.word	0x00000000


	//----- nvinfo : EIATTR_FRAME_SIZE
	.align		4
.L_23:
        /*0024*/ 	.byte	0x04, 0x11
        /*0026*/ 	.short	(.L_25 - .L_24)
	.align		4
.L_24:
        /*0028*/ 	.word	index@($__internal_0_$__cuda_sm10x_tcgen05_guardrail_trap_col_being_dealloced_not_returned_by_alloc)
        /*002c*/ 	.word	0x00000000


	//----- nvinfo : EIATTR_FRAME_SIZE
	.align		4
.L_25:
        /*0030*/ 	.byte	0x04, 0x11
        /*0032*/ 	.short	(.L_27 - .L_26)
	.align		4
.L_26:
        /*0034*/ 	.word	index@(_ZN7cutlass13device_kernelINS_4gemm6kernel13GemmUniversalIN4cute5tupleIJiiiiEEENS1_10collective13CollectiveMmaINS1_41MainloopSm100TmaUmmaWarpSpecializedSparseILi6ELi2ELi1ENS5_IJNS4_1CILi2EEENSA_ILi1EEESC_EEEEENS5_IJNSA_ILi256EEESF_NSA_ILi128EEEEEENS_12float_e4m3_tENS5_IJNS4_6LayoutINS5_IJiNS5_IJSB_iEEEiEEENS5_IJlNS5_IJSC_SB_EEElEEEEENSJ_INS5_IJNS5_IJSG_iEEESP_iEEENS5_IJNS5_IJSG_NSA_ILi16384EEEEEENS5_IJSC_lEEElEEEEEEEESI_NS5_IJlSC_lEEENS4_8TiledMMAINS4_8MMA_AtomIJNS4_32SM100_MMA_F8F6F4_2x1SM_SS_SPARSEISI_SI_fLi256ELi256ELNS4_4UMMA5MajorE0ELS12_0ELNS11_7ScaleInE0ELS13_0EEEEEENSJ_INS5_IJSC_SC_SC_EEENS5_IJNSA_ILi0EEES17_S17_EEEEENS5_IJNS4_10UnderscoreES1A_S1A_EEEEENS4_18SM100_TMA_2SM_LOADENS4_14ComposedLayoutINS4_7SwizzleILi2ELi4ELi3EEENS4_25smem_sparse_ptr_flag_bitsILi2ELi8EEENSJ_INS5_IJNS5_IJSC_NSA_ILi8EEEEEENS5_IJSB_NSA_ILi64EEEEEEEEENS5_IJNS5_IJS17_SG_EEESM_EEEEEEEvNS4_8identityES1D_NS1E_INS1F_ILi3ELi4ELi3EEENS4_18smem_ptr_flag_bitsILi8EEENSJ_INS5_IJS1J_SG_EEENS5_IJSG_SC_EEEEEEEvS1S_EENS_8epilogue10collective18CollectiveEpilogueINS21_23Sm100TmaWarpSpecializedILi4ELi2ELi32ELb1ELb0EEEJNS5_IJSG_SF_SG_EEENS5_IJNSJ_ISG_SC_EENSJ_INSA_ILi32EEESC_EEEEEfNS5_IJSC_llEEEfS2B_NS21_6fusion15FusionCallbacksIS25_NS2C_17LinearCombinationIffffLNS_15FloatRoundStyleE2EEES26_S2A_JEEENS4_5SM1004TMEM4LOAD26SM100_TMEM_LOAD_32dp32b32xENS4_13SM90_TMA_LOADENS1E_INS1F_ILi2ELi5ELi2EEENS1U_ILi32EEENSJ_INS5_IJS28_NSA_ILi4EEEEEENS5_IJSC_S28_EEEEEEENS4_39AutoVectorizingCopyWithAssumedAlignmentILi128EEENS4_14SM90_TMA_STOREES2T_S2V_S2V_EEEvvEEEEvNT_6ParamsE)
        /*0038*/ 	.word	0x00000000


	//----- nvinfo : EIATTR_MIN_STACK_SIZE
	.align		4
.L_27:
        /*003c*/ 	.byte	0x04, 0x12
        /*003e*/ 	.short	(.L_29 - .L_28)
	.align		4
.L_28:
        /*0040*/ 	.word	index@(_ZN7cutlass13device_kernelINS_4gemm6kernel13GemmUniversalIN4cute5tupleIJiiiiEEENS1_10collective13CollectiveMmaINS1_41MainloopSm100TmaUmmaWarpSpecializedSparseILi6ELi2ELi1ENS5_IJNS4_1CILi2EEENSA_ILi1EEESC_EEEEENS5_IJNSA_ILi256EEESF_NSA_ILi128EEEEEENS_12float_e4m3_tENS5_IJNS4_6LayoutINS5_IJiNS5_IJSB_iEEEiEEENS5_IJlNS5_IJSC_SB_EEElEEEEENSJ_INS5_IJNS5_IJSG_iEEESP_iEEENS5_IJNS5_IJSG_NSA_ILi16384EEEEEENS5_IJSC_lEEElEEEEEEEESI_NS5_IJlSC_lEEENS4_8TiledMMAINS4_8MMA_AtomIJNS4_32SM100_MMA_F8F6F4_2x1SM_SS_SPARSEISI_SI_fLi256ELi256ELNS4_4UMMA5MajorE0ELS12_0ELNS11_7ScaleInE0ELS13_0EEEEEENSJ_INS5_IJSC_SC_SC_EEENS5_IJNSA_ILi0EEES17_S17_EEEEENS5_IJNS4_10UnderscoreES1A_S1A_EEEEENS4_18SM100_TMA_2SM_LOADENS4_14ComposedLayoutINS4_7SwizzleILi2ELi4ELi3EEENS4_25smem_sparse_ptr_flag_bitsILi2ELi8EEENSJ_INS5_IJNS5_IJSC_NSA_ILi8EEEEEENS5_IJSB_NSA_ILi64EEEEEEEEENS5_IJNS5_IJS17_SG_EEESM_EEEEEEEvNS4_8identityES1D_NS1E_INS1F_ILi3ELi4ELi3EEENS4_18smem_ptr_flag_bitsILi8EEENSJ_INS5_IJS1J_SG_EEENS5_IJSG_SC_EEEEEEEvS1S_EENS_8epilogue10collective18CollectiveEpilogueINS21_23Sm100TmaWarpSpecializedILi4ELi2ELi32ELb1ELb0EEEJNS5_IJSG_SF_SG_EEENS5_IJNSJ_ISG_SC_EENSJ_INSA_ILi32EEESC_EEEEEfNS5_IJSC_llEEEfS2B_NS21_6fusion15FusionCallbacksIS25_NS2C_17LinearCombinationIffffLNS_15FloatRoundStyleE2EEES26_S2A_JEEENS4_5SM1004TMEM4LOAD26SM100_TMEM_LOAD_32dp32b32xENS4_13SM90_TMA_LOADENS1E_INS1F_ILi2ELi5ELi2EEENS1U_ILi32EEENSJ_INS5_IJS28_NSA_ILi4EEEEEENS5_IJSC_S28_EEEEEEENS4_39AutoVectorizingCopyWithAssumedAlignmentILi128EEENS4_14SM90_TMA_STOREES2T_S2V_S2V_EEEvvEEEEvNT_6ParamsE)
        /*0044*/ 	.word	0x00000000
.L_29:


//--------------------- .nv.compat                --------------------------
	.section	.nv.compat,"",@"SHT_CUDA_COMPAT_INFO"
	.align	4
        /*0000*/ 	.byte	0x02, 0x09, 0x01, 0x00, 0x02, 0x02, 0x02, 0x00, 0x02, 0x05, 0x05, 0x00, 0x03, 0x07, 0x01, 0x01
        /*0010*/ 	.byte	0x02, 0x03, 0x01, 0x00, 0x02, 0x06, 0x01, 0x00, 0x04, 0x0b, 0x08, 0x00, 0x09, 0x00, 0x00, 0x00
        /*0020*/ 	.byte	0x00, 0x00, 0x00, 0x00


//--------------------- .nv.info._ZN7cutlass13device_kernelINS_4gemm6kernel13GemmUniversalIN4cute5tupleIJiiiiEEENS1_10collective13CollectiveMmaINS1_41MainloopSm100TmaUmmaWarpSpecializedSparseILi6ELi2ELi1ENS5_IJNS4_1CILi2EEENSA_ILi1EEESC_EEEEENS5_IJNSA_ILi256EEESF_NSA_ILi128EEEEEENS_12float_e4m3_tENS5_IJNS4_6LayoutINS5_IJiNS5_IJSB_iEEEiEEENS5_IJlNS5_IJSC_SB_EEElEEEEENSJ_INS5_IJNS5_IJSG_iEEESP_iEEENS5_IJNS5_IJSG_NSA_ILi16384EEEEEENS5_IJSC_lEEElEEEEEEEESI_NS5_IJlSC_lEEENS4_8TiledMMAINS4_8MMA_AtomIJNS4_32SM100_MMA_F8F6F4_2x1SM_SS_SPARSEISI_SI_fLi256ELi256ELNS4_4UMMA5MajorE0ELS12_0ELNS11_7ScaleInE0ELS13_0EEEEEENSJ_INS5_IJSC_SC_SC_EEENS5_IJNSA_ILi0EEES17_S17_EEEEENS5_IJNS4_10UnderscoreES1A_S1A_EEEEENS4_18SM100_TMA_2SM_LOADENS4_14ComposedLayoutINS4_7SwizzleILi2ELi4ELi3EEENS4_25smem_sparse_ptr_flag_bitsILi2ELi8EEENSJ_INS5_IJNS5_IJSC_NSA_ILi8EEEEEENS5_IJSB_NSA_ILi64EEEEEEEEENS5_IJNS5_IJS17_SG_EEESM_EEEEEEEvNS4_8identityES1D_NS1E_INS1F_ILi3ELi4ELi3EEENS4_18smem_ptr_flag_bitsILi8EEENSJ_INS5_IJS1J_SG_EEENS5_IJSG_SC_EEEEEEEvS1S_EENS_8epilogue10collective18CollectiveEpilogueINS21_23Sm100TmaWarpSpecializedILi4ELi2ELi32ELb1ELb0EEEJNS5_IJSG_SF_SG_EEENS5_IJNSJ_ISG_SC_EENSJ_INSA_ILi32EEESC_EEEEEfNS5_IJSC_llEEEfS2B_NS21_6fusion15FusionCallbacksIS25_NS2C_17LinearCombinationIffffLNS_15FloatRoundStyleE2EEES26_S2A_JEEENS4_5SM1004TMEM4LOAD26SM100_TMEM_LOAD_32dp32b32xENS4_13SM90_TMA_LOADENS1E_INS1F_ILi2ELi5ELi2EEENS1U_ILi32EEENSJ_INS5_IJS28_NSA_ILi4EEEEEENS5_IJSC_S28_EEEEEEENS4_39AutoVectorizingCopyWithAssumedAlignmentILi128EEENS4_14SM90_TMA_STOREES2T_S2V_S2V_EEEvvEEEEvNT_6ParamsE --------------------------
	.section	.nv.info._ZN7cutlass13device_kernelINS_4gemm6kernel13GemmUniversalIN4cute5tupleIJiiiiEEENS1_10collective13CollectiveMmaINS1_41MainloopSm100TmaUmmaWarpSpecializedSparseILi6ELi2ELi1ENS5_IJNS4_1CILi2EEENSA_ILi1EEESC_EEEEENS5_IJNSA_ILi256EEESF_NSA_ILi128EEEEEENS_12float_e4m3_tENS5_IJNS4_6LayoutINS5_IJiNS5_IJSB_iEEEiEEENS5_IJlNS5_IJSC_SB_EEElEEEEENSJ_INS5_IJNS5_IJSG_iEEESP_iEEENS5_IJNS5_IJSG_NSA_ILi16384EEEEEENS5_IJSC_lEEElEEEEEEEESI_NS5_IJlSC_lEEENS4_8TiledMMAINS4_8MMA_AtomIJNS4_32SM100_MMA_F8F6F4_2x1SM_SS_SPARSEISI_SI_fLi256ELi256ELNS4_4UMMA5MajorE0ELS12_0ELNS11_7ScaleInE0ELS13_0EEEEEENSJ_INS5_IJSC_SC_SC_EEENS5_IJNSA_ILi0EEES17_S17_EEEEENS5_IJNS4_10UnderscoreES1A_S1A_EEEEENS4_18SM100_TMA_2SM_LOADENS4_14ComposedLayoutINS4_7SwizzleILi2ELi4ELi3EEENS4_25smem_sparse_ptr_flag_bitsILi2ELi8EEENSJ_INS5_IJNS5_IJSC_NSA_ILi8EEEEEENS5_IJSB_NSA_ILi64EEEEEEEEENS5_IJNS5_IJS17_SG_EEESM_EEEEEEEvNS4_8identityES1D_NS1E_INS1F_ILi3ELi4ELi3EEENS4_18smem_ptr_flag_bitsILi8EEENSJ_INS5_IJS1J_SG_EEENS5_IJSG_SC_EEEEEEEvS1S_EENS_8epilogue10collective18CollectiveEpilogueINS21_23Sm100TmaWarpSpecializedILi4ELi2ELi32ELb1ELb0EEEJNS5_IJSG_SF_SG_EEENS5_IJNSJ_ISG_SC_EENSJ_INSA_ILi32EEESC_EEEEEfNS5_IJSC_llEEEfS2B_NS21_6fusion15FusionCallbacksIS25_NS2C_17LinearCombinationIffffLNS_15FloatRoundStyleE2EEES26_S2A_JEEENS4_5SM1004TMEM4LOAD26SM100_TMEM_LOAD_32dp32b32xENS4_13SM90_TMA_LOADENS1E_INS1F_ILi2ELi5ELi2EEENS1U_ILi32EEENSJ_INS5_IJS28_NSA_ILi4EEEEEENS5_IJSC_S28_EEEEEEENS4_39AutoVectorizingCopyWithAssumedAlignmentILi128EEENS4_14SM90_TMA_STOREES2T_S2V_S2V_EEEvvEEEEvNT_6ParamsE,"",@"SHT_CUDA_INFO"
	.sectionflags	@""
	.align	4


	//----- nvinfo : EIATTR_CUDA_API_VERSION
	.align		4
        /*0000*/ 	.byte	0x04, 0x37
        /*0002*/ 	.short	(.L_31 - .L_30)
.L_30:
        /*0004*/ 	.word	0x00000082


	//----- nvinfo : EIATTR_KPARAM_INFO
	.align		4
.L_31:
        /*0008*/ 	.byte	0x04, 0x17
        /*000a*/ 	.short	(.L_33 - .L_32)
.L_32:
        /*000c*/ 	.word	0x00000000
        /*0010*/ 	.short	0x0000
        /*0012*/ 	.short	0x0000
        /*0014*/ 	.byte	0x00, 0xf0, 0x01, 0x28


	//----- nvinfo : EIATTR_AT_ENTRY_FRAGMENTS
	.align		4
.L_33:
        /*0018*/ 	.byte	0x04, 0x4f
        /*001a*/ 	.short	(.L_35 - .L_34)


	//   ....[0]....
.L_34:
        /*001c*/ 	.word	0x00000007


	//----- nvinfo : EIATTR_RESERVED_SMEM_USED
	.align		4
.L_35:
        /*0020*/ 	.byte	0x01, 0x41
	.zero		2


	//----- nvinfo : EIATTR_SPARSE_MMA_MASK
	.align		4
        /*0024*/ 	.byte	0x03, 0x50
        /*0026*/ 	.short	0x0040


	//----- nvinfo : EIATTR_TCGEN05_2CTA_USED
	.align		4
        /*0028*/ 	.byte	0x01, 0x52
	.zero		2


	//----- nvinfo : EIATTR_MAXREG_COUNT
	.align		4
        /*002c*/ 	.byte	0x03, 0x1b
        /*002e*/ 	.short	0x00ff


	//----- nvinfo : EIATTR_NUM_BARRIERS
	.align		4
        /*0030*/ 	.byte	0x02, 0x4c
        /*0032*/ 	.byte	0x07
	.zero		1


	//----- nvinfo : EIATTR_EXTERNS
	.align		4
        /*0034*/ 	.byte	0x04, 0x0f
        /*0036*/ 	.short	(.L_37 - .L_36)


	//   ....[0]....
	.align		4
.L_36:
        /*0038*/ 	.word	index@(__assertfail)


	//----- nvinfo : EIATTR_MERCURY_ISA_VERSION
	.align		4
.L_37:
        /*003c*/ 	.byte	0x03, 0x5f
        /*003e*/ 	.short	0x0101


	//----- nvinfo : EIATTR_INT_WARP_WIDE_INSTR_OFFSETS
	.align		4
        /*0040*/ 	.byte	0x04, 0x31
        /*0042*/ 	.short	(.L_39 - .L_38)


	//   ....[0]....
.L_38:
        /*0044*/ 	.word	0x00000cf0


	//   ....[1]....
        /*0048*/ 	.word	0x00000d90


	//   ....[2]....
        /*004c*/ 	.word	0x00003a90


	//   ....[3]....
        /*0050*/ 	.word	0x00003ab0


	//   ....[4]....
        /*0054*/ 	.word	0x00003ae0


	//   ....[5]....
        /*0058*/ 	.word	0x000046e0


	//   ....[6]....
        /*005c*/ 	.word	0x00004700


	//   ....[7]....
        /*0060*/ 	.word	0x000048a0


	//   ....[8]....
        /*0064*/ 	.word	0x000048e0


	//   ....[9]....
        /*0068*/ 	.word	0x00004990


	//   ....[10]....
        /*006c*/ 	.word	0x00004a10


	//   ....[11]....
        /*0070*/ 	.word	0x00004a50


	//   ....[12]....
        /*0074*/ 	.word	0x00004bf0


	//   ....[13]....
        /*0078*/ 	.word	0x00004c30


	//   ....[14]....
        /*007c*/ 	.word	0x00004ce0


	//   ....[15]....
        /*0080*/ 	.word	0x00004d60


	//   ....[16]....
        /*0084*/ 	.word	0x00004d80


	//   ....[17]....
        /*0088*/ 	.word	0x00004f30


	//   ....[18]....
        /*008c*/ 	.word	0x00004f70


	//   ....[19]....
        /*0090*/ 	.word	0x00005020


	//   ....[20]....
        /*0094*/ 	.word	0x000050a0


	//   ....[21]....
        /*0098*/ 	.word	0x000050c0


	//   ....[22]....
        /*009c*/ 	.word	0x00005260


	//   ....[23]....
        /*00a0*/ 	.word	0x000052b0


	//   ....[24]....
        /*00a4*/ 	.word	0x000052d0


	//   ....[25]....
        /*00a8*/ 	.word	0x00005340


	//   ....[26]....
        /*00ac*/ 	.word	0x00005360


	//   ....[27]....
        /*00b0*/ 	.word	0x000054f0


	//   ....[28]....
        /*00b4*/ 	.word	0x00005530


	//   ....[29]....
        /*00b8*/ 	.word	0x00005550


	//   ....[30]....
        /*00bc*/ 	.word	0x000055c0


	//   ....[31]....
        /*00c0*/ 	.word	0x000055e0


	//   ....[32]....
        /*00c4*/ 	.word	0x00005720


	//   ....[33]....
        /*00c8*/ 	.word	0x00005780


	//   ....[34]....
        /*00cc*/ 	.word	0x00005830


	//   ....[35]....
        /*00d0*/ 	.word	0x000058b0


	//   ....[36]....
        /*00d4*/ 	.word	0x000058d0


	//   ....[37]....
        /*00d8*/ 	.word	0x00005a10


	//   ....[38]....
        /*00dc*/ 	.word	0x00005a70


	//   ....[39]....
        /*00e0*/ 	.word	0x00005b20


	//   ....[40]....
        /*00e4*/ 	.word	0x00005ba0


	//   ....[41]....
        /*00e8*/ 	.word	0x00005bf0


	//   ....[42]....
        /*00ec*/ 	.word	0x00005d50


	//   ....[43]....
        /*00f0*/ 	.word	0x00005db0


	//   ....[44]....
        /*00f4*/ 	.word	0x00005e60


	//----- nvinfo : EIATTR_COOP_GROUP_MASK_REGIDS
	.align		4
.L_39:
        /*00f8*/ 	.byte	0x04, 0x29
        /*00fa*/ 	.short	(.L_41 - .L_40)


	//   ....[0]....
.L_40:
        /*00fc*/ 	.word	0xffffffff


	//   ....[1]....
        /*0100*/ 	.word	0xffffffff


	//   ....[2]....
        /*0104*/ 	.word	0xffffffff


	//   ....[3]....
        /*0108*/ 	.word	0xffffffff


	//   ....[4]....
        /*010c*/ 	.word	0xffffffff


	//   ....[5]....
        /*0110*/ 	.word	0xffffffff


	//   ....[6]....
        /*0114*/ 	.word	0xffffffff


	//   ....[7]....
        /*0118*/ 	.word	0xffffffff


	//   ....[8]....
        /*011c*/ 	.word	0xffffffff


	//   ....[9]....
        /*0120*/ 	.word	0xffffffff


	//   ....[10]....
        /*0124*/ 	.word	0xffffffff


	//   ....[11]....
        /*0128*/ 	.word	0xffffffff


	//   ....[12]....
        /*012c*/ 	.word	0xffffffff


	//   ....[13]....
        /*0130*/ 	.word	0xffffffff


	//----- nvinfo : EIATTR_COOP_GROUP_INSTR_OFFSETS
	.align		4
.L_41:
        /*0134*/ 	.byte	0x04, 0x28
        /*0136*/ 	.short	(.L_43 - .L_42)


	//   ....[0]....
.L_42:
        /*0138*/ 	.word	0x000000a0


	//   ....[1]....
        /*013c*/ 	.word	0x00000540


	//   ....[2]....
        /*0140*/ 	.word	0x000006c0


	//   ....[3]....
        /*0144*/ 	.word	0x00000850


	//   ....[4]....
        /*0148*/ 	.word	0x00000940


	//   ....[5]....
        /*014c*/ 	.word	0x00000aa0


	//   ....[6]....
        /*0150*/ 	.word	0x00000bd0


	//   ....[7]....
        /*0154*/ 	.word	0x00000e10


	//   ....[8]....
        /*0158*/ 	.word	0x00001cb0


	//   ....[9]....
        /*015c*/ 	.word	0x00002c60


	//   ....[10]....
        /*0160*/ 	.word	0x00003140


	//   ....[11]....
        /*0164*/ 	.word	0x00003170


	//   ....[12]....
        /*0168*/ 	.word	0x00003970


	//   ....[13]....
        /*016c*/ 	.word	0x00003ba0


	//----- nvinfo : EIATTR_VRC_CTA_INIT_COUNT
	.align		4
.L_43:
        /*0170*/ 	.byte	0x02, 0x4a
        /*0172*/ 	.byte	0x80
	.zero		1


	//----- nvinfo : EIATTR_SYSCALL_OFFSETS
	.align		4
        /*0174*/ 	.byte	0x04, 0x46
        /*0176*/ 	.short	(.L_45 - .L_44)


	//   ....[0]....
.L_44:
        /*0178*/ 	.word	0x00006a90


	//   ....[1]....
        /*017c*/ 	.word	0x00006b80


	//   ....[2]....
        /*0180*/ 	.word	0x00007660


	//   ....[3]....
        /*0184*/ 	.word	0x000084d0


	//   ....[4]....
        /*0188*/ 	.word	0x000092d0


	//   ....[5]....
        /*018c*/ 	.word	0x0000a110


	//   ....[6]....
        /*0190*/ 	.word	0x0000af50


	//   ....[7]....
        /*0194*/ 	.word	0x0000bdb0


	//   ....[8]....
        /*0198*/ 	.word	0x0000cbf0


	//   ....[9]....
        /*019c*/ 	.word	0x0000d9d0


	//----- nvinfo : EIATTR_MBARRIER_INSTR_OFFSETS
	.align		4
.L_45:
        /*01a0*/ 	.byte	0x04, 0x39
        /*01a2*/ 	.short	(.L_47 - .L_46)


	//   ....[0]....
.L_46:
        /*01a4*/ 	.word	0x000005f0
        /*01a8*/ 	.word	0x000000ff
        /*01ac*/ 	.word	0x00000000
        /*01b0*/ 	.short	0x0100
        /*01b2*/ 	.byte	0x04
	.zero		1


	//   ....[1]....
        /*01b4*/ 	.word	0x00000600
        /*01b8*/ 	.word	0x000000ff
        /*01bc*/ 	.word	0x00000030
        /*01c0*/ 	.short	0x0100
        /*01c2*/ 	.byte	0x04
	.zero		1


	//   ....[2]....
        /*01c4*/ 	.word	0x00000610
        /*01c8*/ 	.word	0x000000ff
        /*01cc*/ 	.word	0x00000008
        /*01d0*/ 	.short	0x0100
        /*01d2*/ 	.byte	0x04
	.zero		1


	//   ....[3]....
        /*01d4*/ 	.word	0x00000620
        /*01d8*/ 	.word	0x000000ff
        /*01dc*/ 	.word	0x00000038
        /*01e0*/ 	.short	0x0100
        /*01e2*/ 	.byte	0x04
	.zero		1


	//   ....[4]....
        /*01e4*/ 	.word	0x00000630
        /*01e8*/ 	.word	0x000000ff
        /*01ec*/ 	.word	0x00000010
        /*01f0*/ 	.short	0x0100
        /*01f2*/ 	.byte	0x04
	.zero		1


	//   ....[5]....
        /*01f4*/ 	.word	0x00000640
        /*01f8*/ 	.word	0x000000ff
        /*01fc*/ 	.word	0x00000040
        /*0200*/ 	.short	0x0100
        /*0202*/ 	.byte	0x04
	.zero		1


	//   ....[6]....
        /*0204*/ 	.word	0x00000650
        /*0208*/ 	.word	0x000000ff
        /*020c*/ 	.word	0x00000018
        /*0210*/ 	.short	0x0100
        /*0212*/ 	.byte	0x04
	.zero		1


	//   ....[7]....
        /*0214*/ 	.word	0x00000660
        /*0218*/ 	.word	0x000000ff
        /*021c*/ 	.word	0x00000048
        /*0220*/ 	.short	0x0100
        /*0222*/ 	.byte	0x04
	.zero		1


	//   ....[8]....
        /*0224*/ 	.word	0x00000670
        /*0228*/ 	.word	0x000000ff
        /*022c*/ 	.word	0x00000020
        /*0230*/ 	.short	0x0100
        /*0232*/ 	.byte	0x04
	.zero		1


	//   ....[9]....
        /*0234*/ 	.word	0x00000680
        /*0238*/ 	.word	0x000000ff
        /*023c*/ 	.word	0x00000050
        /*0240*/ 	.short	0x0100
        /*0242*/ 	.byte	0x04
	.zero		1


	//   ....[10]....
        /*0244*/ 	.word	0x00000690
        /*0248*/ 	.word	0x000000ff
        /*024c*/ 	.word	0x00000028
        /*0250*/ 	.short	0x0100
        /*0252*/ 	.byte	0x04
	.zero		1


	//   ....[11]....
        /*0254*/ 	.word	0x000006a0
        /*0258*/ 	.word	0x000000ff
        /*025c*/ 	.word	0x00000058
        /*0260*/ 	.short	0x0100
        /*0262*/ 	.byte	0x04
	.zero		1


	//   ....[12]....
        /*0264*/ 	.word	0x000007c0
        /*0268*/ 	.word	0x000000ff
        /*026c*/ 	.word	0x00000060
        /*0270*/ 	.short	0x0100
        /*0272*/ 	.byte	0x04
	.zero		1


	//   ....[13]....
        /*0274*/ 	.word	0x000007d0
        /*0278*/ 	.word	0x000000ff
        /*027c*/ 	.word	0x00000080
        /*0280*/ 	.short	0x0100
        /*0282*/ 	.byte	0x04
	.zero		1


	//   ....[14]....
        /*0284*/ 	.word	0x000007e0
        /*0288*/ 	.word	0x000000ff
        /*028c*/ 	.word	0x00000068
        /*0290*/ 	.short	0x0100
        /*0292*/ 	.byte	0x04
	.zero		1


	//   ....[15]....
        /*0294*/ 	.word	0x000007f0
        /*0298*/ 	.word	0x000000ff
        /*029c*/ 	.word	0x00000088
        /*02a0*/ 	.short	0x0100
        /*02a2*/ 	.byte	0x04
	.zero		1


	//   ....[16]....
        /*02a4*/ 	.word	0x00000800
        /*02a8*/ 	.word	0x000000ff
        /*02ac*/ 	.word	0x00000070
        /*02b0*/ 	.short	0x0100
        /*02b2*/ 	.byte	0x04
	.zero		1


	//   ....[17]....
        /*02b4*/ 	.word	0x00000810
        /*02b8*/ 	.word	0x000000ff
        /*02bc*/ 	.word	0x00000090
        /*02c0*/ 	.short	0x0100
        /*02c2*/ 	.byte	0x04
	.zero		1


	//   ....[18]....
        /*02c4*/ 	.word	0x00000820
        /*02c8*/ 	.word	0x000000ff
        /*02cc*/ 	.word	0x00000078
        /*02d0*/ 	.short	0x0100
        /*02d2*/ 	.byte	0x04
	.zero		1


	//   ....[19]....
        /*02d4*/ 	.word	0x00000830
        /*02d8*/ 	.word	0x000000ff
        /*02dc*/ 	.word	0x00000098
        /*02e0*/ 	.short	0x0100
        /*02e2*/ 	.byte	0x04
	.zero		1


	//   ....[20]....
        /*02e4*/ 	.word	0x00000910
        /*02e8*/ 	.word	0x000000ff
        /*02ec*/ 	.word	0x000000a0
        /*02f0*/ 	.short	0x0100
        /*02f2*/ 	.byte	0x06
	.zero		1


	//   ....[21]....
        /*02f4*/ 	.word	0x00000920
        /*02f8*/ 	.word	0x000000ff
        /*02fc*/ 	.word	0x000000a8
        /*0300*/ 	.short	0x0100
        /*0302*/ 	.byte	0x06
	.zero		1


	//   ....[22]....
        /*0304*/ 	.word	0x00000a50
        /*0308*/ 	.word	0x000000ff
        /*030c*/ 	.word	0x000000b0
        /*0310*/ 	.short	0x0100
        /*0312*/ 	.byte	0x06
	.zero		1


	//   ....[23]....
        /*0314*/ 	.word	0x00000a60
        /*0318*/ 	.word	0x000000ff
        /*031c*/ 	.word	0x000000c0
        /*0320*/ 	.short	0x0100
        /*0322*/ 	.byte	0x06
	.zero		1


	//   ....[24]....
        /*0324*/ 	.word	0x00000a70
        /*0328*/ 	.word	0x000000ff
        /*032c*/ 	.word	0x000000b8
        /*0330*/ 	.short	0x0100
        /*0332*/ 	.byte	0x06
	.zero		1


	//   ....[25]....
        /*0334*/ 	.word	0x00000a80
        /*0338*/ 	.word	0x000000ff
        /*033c*/ 	.word	0x000000c8
        /*0340*/ 	.short	0x0100
        /*0342*/ 	.byte	0x06
	.zero		1


	//   ....[26]....
        /*0344*/ 	.word	0x00000ba0
        /*0348*/ 	.word	0x000000ff
        /*034c*/ 	.word	0x000000d0
        /*0350*/ 	.short	0x0100
        /*0352*/ 	.byte	0x04
	.zero		1


	//   ....[27]....
        /*0354*/ 	.word	0x00000bb0
        /*0358*/ 	.word	0x000000ff
        /*035c*/ 	.word	0x000000d8
        /*0360*/ 	.short	0x0100
        /*0362*/ 	.byte	0x04
	.zero		1


	//   ....[28]....
        /*0364*/ 	.word	0x00000ca0
        /*0368*/ 	.word	0x000000ff
        /*036c*/ 	.word	0x000000e0
        /*0370*/ 	.short	0x0100
        /*0372*/ 	.byte	0x04
	.zero		1


	//   ....[29]....
        /*0374*/ 	.word	0x00000cb0
        /*0378*/ 	.word	0x000000ff
        /*037c*/ 	.word	0x000000f0
        /*0380*/ 	.short	0x0100
        /*0382*/ 	.byte	0x04
	.zero		1


	//   ....[30]....
        /*0384*/ 	.word	0x00000cc0
        /*0388*/ 	.word	0x000000ff
        /*038c*/ 	.word	0x000000e8
        /*0390*/ 	.short	0x0100
        /*0392*/ 	.byte	0x04
	.zero		1


	//   ....[31]....
        /*0394*/ 	.word	0x00000cd0
        /*0398*/ 	.word	0x000000ff
        /*039c*/ 	.word	0x000000f8
        /*03a0*/ 	.short	0x0100
        /*03a2*/ 	.byte	0x04
	.zero		1


	//   ....[32]....
        /*03a4*/ 	.word	0x00000dd0
        /*03a8*/ 	.word	0x000000ff
        /*03ac*/ 	.word	0x00000100
        /*03b0*/ 	.short	0x0100
        /*03b2*/ 	.byte	0x06
	.zero		1


	//   ....[33]....
        /*03b4*/ 	.word	0x00001870
        /*03b8*/ 	.word	0x00000003
        /*03bc*/ 	.word	0x000000f0
        /*03c0*/ 	.short	0x010a
        /*03c2*/ 	.byte	0xff
	.zero		1


	//   ....[34]....
        /*03c4*/ 	.word	0x000018a0
        /*03c8*/ 	.word	0x00000003
        /*03cc*/ 	.word	0x000000e0
        /*03d0*/ 	.short	0x0101
        /*03d2*/ 	.byte	0xff
	.zero		1


	//   ....[35]....
        /*03d4*/ 	.word	0x00001920
        /*03d8*/ 	.word	0x000000ff
        /*03dc*/ 	.word	0x00000030
        /*03e0*/ 	.short	0x010a
        /*03e2*/ 	.byte	0x04
	.zero		1


	//   ....[36]....
        /*03e4*/ 	.word	0x00001a70
        /*03e8*/ 	.word	0x000000ff
        /*03ec*/ 	.word	0x00000030
        /*03f0*/ 	.short	0x010a
        /*03f2*/ 	.byte	0x09
	.zero		1


	//   ....[37]....
        /*03f4*/ 	.word	0x00001b80
        /*03f8*/ 	.word	0x000000ff
        /*03fc*/ 	.word	0x00000030
        /*0400*/ 	.short	0x010a
        /*0402*/ 	.byte	0x05
	.zero		1


	//   ....[38]....
        /*0404*/ 	.word	0x00001c90
        /*0408*/ 	.word	0x000000ff
        /*040c*/ 	.word	0x000000a8
        /*0410*/ 	.short	0x0101
        /*0412*/ 	.byte	0x06
	.zero		1


	//   ....[39]....
        /*0414*/ 	.word	0x00001cc0
        /*0418*/ 	.word	0x00000003
        /*041c*/ 	.word	0x000000b0
        /*0420*/ 	.short	0x010a
        /*0422*/ 	.byte	0xff
	.zero		1


	//   ....[40]....
        /*0424*/ 	.word	0x00001e10
        /*0428*/ 	.word	0x00000000
        /*042c*/ 	.word	0x00000000
        /*0430*/ 	.short	0x0101
        /*0432*/ 	.byte	0xff
	.zero		1


	//   ....[41]....
        /*0434*/ 	.word	0x000023c0
        /*0438*/ 	.word	0x000000ff
        /*043c*/ 	.word	0x00000000
        /*0440*/ 	.short	0x010a
        /*0442*/ 	.byte	0x04
	.zero		1


	//   ....[42]....
        /*0444*/ 	.word	0x00002450
        /*0448*/ 	.word	0x000000ff
        /*044c*/ 	.word	0x00000000
        /*0450*/ 	.short	0x010a
        /*0452*/ 	.byte	0x05
	.zero		1


	//   ....[43]....
        /*0454*/ 	.word	0x000024e0
        /*0458*/ 	.word	0x000000ff
        /*045c*/ 	.word	0x00000000
        /*0460*/ 	.short	0x010a
        /*0462*/ 	.byte	0x05
	.zero		1


	//   ....[44]....
        /*0464*/ 	.word	0x00002570
        /*0468*/ 	.word	0x000000ff
        /*046c*/ 	.word	0x00000000
        /*0470*/ 	.short	0x010a
        /*0472*/ 	.byte	0x05
	.zero		1


	//   ....[45]....
        /*0474*/ 	.word	0x00002600
        /*0478*/ 	.word	0x000000ff
        /*047c*/ 	.word	0x00000000
        /*0480*/ 	.short	0x010a
        /*0482*/ 	.byte	0x05
	.zero		1


	//   ....[46]....
        /*0484*/ 	.word	0x000026a0
        /*0488*/ 	.word	0x00000000
        /*048c*/ 	.word	0x00000000
        /*0490*/ 	.short	0x010a
        /*0492*/ 	.byte	0xff
	.zero		1


	//   ....[47]....
        /*0494*/ 	.word	0x000027c0
        /*0498*/ 	.word	0x00000000
        /*049c*/ 	.word	0x000000e0
        /*04a0*/ 	.short	0x010a
        /*04a2*/ 	.byte	0xff
	.zero		1


	//   ....[48]....
        /*04a4*/ 	.word	0x00002830
        /*04a8*/ 	.word	0x00000004
        /*04ac*/ 	.word	0x00000000
        /*04b0*/ 	.short	0x0101
        /*04b2*/ 	.byte	0xff
	.zero		1


	//   ....[49]....
        /*04b4*/ 	.word	0x00002850
        /*04b8*/ 	.word	0x000000ff
        /*04bc*/ 	.word	0x000000c0
        /*04c0*/ 	.short	0x010a
        /*04c2*/ 	.byte	0x04
	.zero		1


	//   ....[50]....
        /*04c4*/ 	.word	0x00002970
        /*04c8*/ 	.word	0x00000000
        /*04cc*/ 	.word	0x000000b0
        /*04d0*/ 	.short	0x010a
        /*04d2*/ 	.byte	0xff
	.zero		1


	//   ....[51]....
        /*04d4*/ 	.word	0x00002a70
        /*04d8*/ 	.word	0x00000000
        /*04dc*/ 	.word	0x00000000
        /*04e0*/ 	.short	0x0101
        /*04e2*/ 	.byte	0xff
	.zero		1


	//   ....[52]....
        /*04e4*/ 	.word	0x00002b00
        /*04e8*/ 	.word	0x000000ff
        /*04ec*/ 	.word	0x000000c0
        /*04f0*/ 	.short	0x0106
        /*04f2*/ 	.byte	0x04
	.zero		1


	//   ....[53]....
        /*04f4*/ 	.word	0x00002b20
        /*04f8*/ 	.word	0x000000ff
        /*04fc*/ 	.word	0x000000c0
        /*0500*/ 	.short	0x010a
        /*0502*/ 	.byte	0x04
	.zero		1


	//   ....[54]....
        /*0504*/ 	.word	0x00002bb0
        /*0508*/ 	.word	0x000000ff
        /*050c*/ 	.word	0x000000c0
        /*0510*/ 	.short	0x0106
        /*0512*/ 	.byte	0x07
	.zero		1


	//   ....[55]....
        /*0514*/ 	.word	0x00002bf0
        /*0518*/ 	.word	0x00000000
        /*051c*/ 	.word	0x000000c0
        /*0520*/ 	.short	0x010a
        /*0522*/ 	.byte	0xff
	.zero		1


	//   ....[56]....
        /*0524*/ 	.word	0x00002e40
        /*0528*/ 	.word	0x000000ff
        /*052c*/ 	.word	0x00000008
        /*0530*/ 	.short	0x010a
        /*0532*/ 	.byte	0x05
	.zero		1


	//   ....[57]....
        /*0534*/ 	.word	0x00002e60
        /*0538*/ 	.word	0x000000ff
        /*053c*/ 	.word	0x00000008
        /*0540*/ 	.short	0x010a
        /*0542*/ 	.byte	0x05
	.zero		1


	//   ....[58]....
        /*0544*/ 	.word	0x00002ff0
        /*0548*/ 	.word	0x000000ff
        /*054c*/ 	.word	0x00000008
        /*0550*/ 	.short	0x010a
        /*0552*/ 	.byte	0x05
	.zero		1


	//   ....[59]....
        /*0554*/ 	.word	0x00003010
        /*0558*/ 	.word	0x000000ff
        /*055c*/ 	.word	0x00000008
        /*0560*/ 	.short	0x010a
        /*0562*/ 	.byte	0x05
	.zero		1


	//   ....[60]....
        /*0564*/ 	.word	0x000030d0
        /*0568*/ 	.word	0x000000ff
        /*056c*/ 	.word	0x00000000
        /*0570*/ 	.short	0x0101
        /*0572*/ 	.byte	0x04
	.zero		1


	//   ....[61]....
        /*0574*/ 	.word	0x000033c0
        /*0578*/ 	.word	0x00000000
        /*057c*/ 	.word	0x000000b0
        /*0580*/ 	.short	0x010a
        /*0582*/ 	.byte	0xff
	.zero		1


	//   ....[62]....
        /*0584*/ 	.word	0x00003480
        /*0588*/ 	.word	0x00000000
        /*058c*/ 	.word	0x00000000
        /*0590*/ 	.short	0x0101
        /*0592*/ 	.byte	0xff
	.zero		1


	//   ....[63]....
        /*0594*/ 	.word	0x00003570
        /*0598*/ 	.word	0x000000ff
        /*059c*/ 	.word	0x00000000
        /*05a0*/ 	.short	0x010a
        /*05a2*/ 	.byte	0x04
	.zero		1


	//   ....[64]....
        /*05a4*/ 	.word	0x000035e0
        /*05a8*/ 	.word	0x000000ff
        /*05ac*/ 	.word	0x00000000
        /*05b0*/ 	.short	0x010a
        /*05b2*/ 	.byte	0x08
	.zero		1


	//   ....[65]....
        /*05b4*/ 	.word	0x000036d0
        /*05b8*/ 	.word	0x000000ff
        /*05bc*/ 	.word	0x00000000
        /*05c0*/ 	.short	0x010a
        /*05c2*/ 	.byte	0x04
	.zero		1


	//   ....[66]....
        /*05c4*/ 	.word	0x00003710
        /*05c8*/ 	.word	0x000000ff
        /*05cc*/ 	.word	0x000000d8
        /*05d0*/ 	.short	0x010a
        /*05d2*/ 	.byte	0x0d
	.zero		1


	//   ....[67]....
        /*05d4*/ 	.word	0x00003950
        /*05d8*/ 	.word	0x000000ff
        /*05dc*/ 	.word	0x00000100
        /*05e0*/ 	.short	0x010a
        /*05e2*/ 	.byte	0x0d
	.zero		1


	//   ....[68]....
        /*05e4*/ 	.word	0x00003e70
        /*05e8*/ 	.word	0x00000008
        /*05ec*/ 	.word	0x000000b0
        /*05f0*/ 	.short	0x010a
        /*05f2*/ 	.byte	0xff
	.zero		1


	//   ....[69]....
        /*05f4*/ 	.word	0x00003fe0
        /*05f8*/ 	.word	0x00000000
        /*05fc*/ 	.word	0x00000000
        /*0600*/ 	.short	0x0101
        /*0602*/ 	.byte	0xff
	.zero		1


	//   ....[70]....
        /*0604*/ 	.word	0x000044c0
        /*0608*/ 	.word	0x000000ff
        /*060c*/ 	.word	0x000000a8
        /*0610*/ 	.short	0x010a
        /*0612*/ 	.byte	0x15
	.zero		1


	//   ....[71]....
        /*0614*/ 	.word	0x00004650
        /*0618*/ 	.word	0x000000ff
        /*061c*/ 	.word	0x00000080
        /*0620*/ 	.short	0x010a
        /*0622*/ 	.byte	0x15
	.zero		1


	//   ....[72]....
        /*0624*/ 	.word	0x000049b0
        /*0628*/ 	.word	0x000000ff
        /*062c*/ 	.word	0x00000060
        /*0630*/ 	.short	0x010b
        /*0632*/ 	.byte	0x15
	.zero		1


	//   ....[73]....
        /*0634*/ 	.word	0x000049c0
        /*0638*/ 	.word	0x000000ff
        /*063c*/ 	.word	0x00000000
        /*0640*/ 	.short	0x0101
        /*0642*/ 	.byte	0x1e
	.zero		1


	//   ....[74]....
        /*0644*/ 	.word	0x000049e0
        /*0648*/ 	.word	0x000000ff
        /*064c*/ 	.word	0x00000088
        /*0650*/ 	.short	0x010a
        /*0652*/ 	.byte	0x15
	.zero		1


	//   ....[75]....
        /*0654*/ 	.word	0x00004d00
        /*0658*/ 	.word	0x000000ff
        /*065c*/ 	.word	0x00000068
        /*0660*/ 	.short	0x010b
        /*0662*/ 	.byte	0x15
	.zero		1


	//   ....[76]....
        /*0664*/ 	.word	0x00004d10
        /*0668*/ 	.word	0x000000ff
        /*066c*/ 	.word	0x00000000
        /*0670*/ 	.short	0x0101
        /*0672*/ 	.byte	0x1f
	.zero		1


	//   ....[77]....
        /*0674*/ 	.word	0x00004d30
        /*0678*/ 	.word	0x000000ff
        /*067c*/ 	.word	0x00000090
        /*0680*/ 	.short	0x010a
        /*0682*/ 	.byte	0x15
	.zero		1


	//   ....[78]....
        /*0684*/ 	.word	0x00005040
        /*0688*/ 	.word	0x000000ff
        /*068c*/ 	.word	0x00000070
        /*0690*/ 	.short	0x010b
        /*0692*/ 	.byte	0x15
	.zero		1


	//   ....[79]....
        /*0694*/ 	.word	0x00005050
        /*0698*/ 	.word	0x000000ff
        /*069c*/ 	.word	0x00000000
        /*06a0*/ 	.short	0x0101
        /*06a2*/ 	.byte	0x25
	.zero		1


	//   ....[80]....
        /*06a4*/ 	.word	0x00005070
        /*06a8*/ 	.word	0x000000ff
        /*06ac*/ 	.word	0x00000098
        /*06b0*/ 	.short	0x010a
        /*06b2*/ 	.byte	0x15
	.zero		1


	//   ....[81]....
        /*06b4*/ 	.word	0x000052f0
        /*06b8*/ 	.word	0x000000ff
        /*06bc*/ 	.word	0x00000078
        /*06c0*/ 	.short	0x010b
        /*06c2*/ 	.byte	0x15
	.zero		1


	//   ....[82]....
        /*06c4*/ 	.word	0x00005300
        /*06c8*/ 	.word	0x000000ff
        /*06cc*/ 	.word	0x00000000
        /*06d0*/ 	.short	0x0101
        /*06d2*/ 	.byte	0x20
	.zero		1


	//   ....[83]....
        /*06d4*/ 	.word	0x00005310
        /*06d8*/ 	.word	0x000000ff
        /*06dc*/ 	.word	0x00000080
        /*06e0*/ 	.short	0x010a
        /*06e2*/ 	.byte	0x15
	.zero		1


	//   ....[84]....
        /*06e4*/ 	.word	0x00005570
        /*06e8*/ 	.word	0x000000ff
        /*06ec*/ 	.word	0x00000060
        /*06f0*/ 	.short	0x010b
        /*06f2*/ 	.byte	0x15
	.zero		1


	//   ....[85]....
        /*06f4*/ 	.word	0x00005580
        /*06f8*/ 	.word	0x000000ff
        /*06fc*/ 	.word	0x00000000
        /*0700*/ 	.short	0x0101
        /*0702*/ 	.byte	0x1e
	.zero		1


	//   ....[86]....
        /*0704*/ 	.word	0x00005590
        /*0708*/ 	.word	0x000000ff
        /*070c*/ 	.word	0x00000088
        /*0710*/ 	.short	0x010a
        /*0712*/ 	.byte	0x15
	.zero		1


	//   ....[87]....
        /*0714*/ 	.word	0x00005860
        /*0718*/ 	.word	0x000000ff
        /*071c*/ 	.word	0x00000068
        /*0720*/ 	.short	0x010b
        /*0722*/ 	.byte	0x15
	.zero		1


	//   ....[88]....
        /*0724*/ 	.word	0x00005870
        /*0728*/ 	.word	0x000000ff
        /*072c*/ 	.word	0x00000000
        /*0730*/ 	.short	0x0101
        /*0732*/ 	.byte	0x1f
	.zero		1


	//   ....[89]....
        /*0734*/ 	.word	0x00005880
        /*0738*/ 	.word	0x000000ff
        /*073c*/ 	.word	0x00000090
        /*0740*/ 	.short	0x010a
        /*0742*/ 	.byte	0x15
	.zero		1


	//   ....[90]....
        /*0744*/ 	.word	0x00005b50
        /*0748*/ 	.word	0x000000ff
        /*074c*/ 	.word	0x00000070
        /*0750*/ 	.short	0x010b
        /*0752*/ 	.byte	0x15
	.zero		1


	//   ....[91]....
        /*0754*/ 	.word	0x00005b60
        /*0758*/ 	.word	0x000000ff
        /*075c*/ 	.word	0x00000000
        /*0760*/ 	.short	0x0101
        /*0762*/ 	.byte	0x25
	.zero		1


	//   ....[92]....
        /*0764*/ 	.word	0x00005b70
        /*0768*/ 	.word	0x000000ff
        /*076c*/ 	.word	0x00000098
        /*0770*/ 	.short	0x010a
        /*0772*/ 	.byte	0x15
	.zero		1


	//   ....[93]....
        /*0774*/ 	.word	0x00005ec0
        /*0778*/ 	.word	0x000000ff
        /*077c*/ 	.word	0x00000078
        /*0780*/ 	.short	0x010b
        /*0782*/ 	.byte	0x15
	.zero		1


	//   ....[94]....
        /*0784*/ 	.word	0x00005ed0
        /*0788*/ 	.word	0x000000ff
        /*078c*/ 	.word	0x00000000
        /*0790*/ 	.short	0x0101
        /*0792*/ 	.byte	0x20
	.zero		1


	//   ....[95]....
        /*0794*/ 	.word	0x00005ef0
        /*0798*/ 	.word	0x000000ff
        /*079c*/ 	.word	0x00000080
        /*07a0*/ 	.short	0x010a
        /*07a2*/ 	.byte	0x15
	.zero		1


	//   ....[96]....
        /*07a4*/ 	.word	0x00005f10
        /*07a8*/ 	.word	0x000000ff
        /*07ac*/ 	.word	0x00000088
        /*07b0*/ 	.short	0x010a
        /*07b2*/ 	.byte	0x15
	.zero		1


	//   ....[97]....
        /*07b4*/ 	.word	0x00005f30
        /*07b8*/ 	.word	0x000000ff
        /*07bc*/ 	.word	0x00000090
        /*07c0*/ 	.short	0x010a
        /*07c2*/ 	.byte	0x15
	.zero		1


	//   ....[98]....
        /*07c4*/ 	.word	0x00005f80
        /*07c8*/ 	.word	0x00000002
        /*07cc*/ 	.word	0x00000098
        /*07d0*/ 	.short	0x010a
        /*07d2*/ 	.byte	0xff
	.zero		1


	//   ....[99]....
        /*07d4*/ 	.word	0x000062e0
        /*07d8*/ 	.word	0x00000000
        /*07dc*/ 	.word	0x000000b0
        /*07e0*/ 	.short	0x010a
        /*07e2*/ 	.byte	0xff
	.zero		1


	//   ....[100]....
        /*07e4*/ 	.word	0x000063b0
        /*07e8*/ 	.word	0x00000000
        /*07ec*/ 	.word	0x00000000
        /*07f0*/ 	.short	0x0101
        /*07f2*/ 	.byte	0xff
	.zero		1


	//   ....[101]....
        /*07f4*/ 	.word	0x00007080
        /*07f8*/ 	.word	0x000000ff
        /*07fc*/ 	.word	0x00000060
        /*0800*/ 	.short	0x010a
        /*0802*/ 	.byte	0x2e
	.zero		1


	//   ....[102]....
        /*0804*/ 	.word	0x00007110
        /*0808*/ 	.word	0x000000ff
        /*080c*/ 	.word	0x000000d0
        /*0810*/ 	.short	0x010a
        /*0812*/ 	.byte	0x2e
	.zero		1


	//   ....[103]....
        /*0814*/ 	.word	0x00007280
        /*0818*/ 	.word	0x000000ff
        /*081c*/ 	.word	0x00000060
        /*0820*/ 	.short	0x010a
        /*0822*/ 	.byte	0x2e
	.zero		1


	//   ....[104]....
        /*0824*/ 	.word	0x00007540
        /*0828*/ 	.word	0x000000ff
        /*082c*/ 	.word	0x000000d0
        /*0830*/ 	.short	0x010a
        /*0832*/ 	.byte	0x2e
	.zero		1


	//   ....[105]....
        /*0834*/ 	.word	0x000076e0
        /*0838*/ 	.word	0x000000ff
        /*083c*/ 	.word	0x00000000
        /*0840*/ 	.short	0x0101
        /*0842*/ 	.byte	0x05
	.zero		1


	//   ....[106]....
        /*0844*/ 	.word	0x00008000
        /*0848*/ 	.word	0x00000000
        /*084c*/ 	.word	0x00000000
        /*0850*/ 	.short	0x0101
        /*0852*/ 	.byte	0xff
	.zero		1


	//   ....[107]....
        /*0854*/ 	.word	0x00008010
        /*0858*/ 	.word	0x00000003
        /*085c*/ 	.word	0x00000060
        /*0860*/ 	.short	0x010a
        /*0862*/ 	.byte	0xff
	.zero		1


	//   ....[108]....
        /*0864*/ 	.word	0x00008100
        /*0868*/ 	.word	0x00000003
        /*086c*/ 	.word	0x00000060
        /*0870*/ 	.short	0x010a
        /*0872*/ 	.byte	0xff
	.zero		1


	//   ....[109]....
        /*0874*/ 	.word	0x00008e10
        /*0878*/ 	.word	0x00000000
        /*087c*/ 	.word	0x00000000
        /*0880*/ 	.short	0x0101
        /*0882*/ 	.byte	0xff
	.zero		1


	//   ....[110]....
        /*0884*/ 	.word	0x00008e50
        /*0888*/ 	.word	0x00000003
        /*088c*/ 	.word	0x00000060
        /*0890*/ 	.short	0x010a
        /*0892*/ 	.byte	0xff
	.zero		1


	//   ....[111]....
        /*0894*/ 	.word	0x00008f00
        /*0898*/ 	.word	0x00000003
        /*089c*/ 	.word	0x00000060
        /*08a0*/ 	.short	0x010a
        /*08a2*/ 	.byte	0xff
	.zero		1


	//   ....[112]....
        /*08a4*/ 	.word	0x00009c20
        /*08a8*/ 	.word	0x00000000
        /*08ac*/ 	.word	0x00000000
        /*08b0*/ 	.short	0x0101
        /*08b2*/ 	.byte	0xff
	.zero		1


	//   ....[113]....
        /*08b4*/ 	.word	0x00009c60
        /*08b8*/ 	.word	0x00000003
        /*08bc*/ 	.word	0x00000060
        /*08c0*/ 	.short	0x010a
        /*08c2*/ 	.byte	0xff
	.zero		1


	//   ....[114]....
        /*08c4*/ 	.word	0x00009d10
        /*08c8*/ 	.word	0x00000003
        /*08cc*/ 	.word	0x00000060
        /*08d0*/ 	.short	0x010a
        /*08d2*/ 	.byte	0xff
	.zero		1


	//   ....[115]....
        /*08d4*/ 	.word	0x0000aa50
        /*08d8*/ 	.word	0x00000000
        /*08dc*/ 	.word	0x00000000
        /*08e0*/ 	.short	0x0101
        /*08e2*/ 	.byte	0xff
	.zero		1


	//   ....[116]....
        /*08e4*/ 	.word	0x0000aa90
        /*08e8*/ 	.word	0x00000003
        /*08ec*/ 	.word	0x00000060
        /*08f0*/ 	.short	0x010a
        /*08f2*/ 	.byte	0xff
	.zero		1


	//   ....[117]....
        /*08f4*/ 	.word	0x0000ab40
        /*08f8*/ 	.word	0x00000003
        /*08fc*/ 	.word	0x00000060
        /*0900*/ 	.short	0x010a
        /*0902*/ 	.byte	0xff
	.zero		1


	//   ....[118]....
        /*0904*/ 	.word	0x0000b8b0
        /*0908*/ 	.word	0x00000000
        /*090c*/ 	.word	0x00000000
        /*0910*/ 	.short	0x0101
        /*0912*/ 	.byte	0xff
	.zero		1


	//   ....[119]....
        /*0914*/ 	.word	0x0000b8f0
        /*0918*/ 	.word	0x00000003
        /*091c*/ 	.word	0x00000060
        /*0920*/ 	.short	0x010a
        /*0922*/ 	.byte	0xff
	.zero		1


	//   ....[120]....
        /*0924*/ 	.word	0x0000b9a0
        /*0928*/ 	.word	0x00000003
        /*092c*/ 	.word	0x00000060
        /*0930*/ 	.short	0x010a
        /*0932*/ 	.byte	0xff
	.zero		1


	//   ....[121]....
        /*0934*/ 	.word	0x0000c6f0
        /*0938*/ 	.word	0x00000000
        /*093c*/ 	.word	0x00000000
        /*0940*/ 	.short	0x0101
        /*0942*/ 	.byte	0xff
	.zero		1


	//   ....[122]....
        /*0944*/ 	.word	0x0000c730
        /*0948*/ 	.word	0x00000003
        /*094c*/ 	.word	0x00000060
        /*0950*/ 	.short	0x010a
        /*0952*/ 	.byte	0xff
	.zero		1


	//   ....[123]....
        /*0954*/ 	.word	0x0000c7e0
        /*0958*/ 	.word	0x00000003
        /*095c*/ 	.word	0x00000060
        /*0960*/ 	.short	0x010a
        /*0962*/ 	.byte	0xff
	.zero		1


	//   ....[124]....
        /*0964*/ 	.word	0x0000d540
        /*0968*/ 	.word	0x00000000
        /*096c*/ 	.word	0x00000000
        /*0970*/ 	.short	0x0101
        /*0972*/ 	.byte	0xff
	.zero		1


	//   ....[125]....
        /*0974*/ 	.word	0x0000d560
        /*0978*/ 	.word	0x00000003
        /*097c*/ 	.word	0x00000060
        /*0980*/ 	.short	0x010a
        /*0982*/ 	.byte	0xff
	.zero		1


	//   ....[126]....
        /*0984*/ 	.word	0x0000d610
        /*0988*/ 	.word	0x00000003
        /*098c*/ 	.word	0x00000060
        /*0990*/ 	.short	0x010a
        /*0992*/ 	.byte	0xff
	.zero		1


	//   ....[127]....
        /*0994*/ 	.word	0x0000e300
        /*0998*/ 	.word	0x00000000
        /*099c*/ 	.word	0x00000000
        /*09a0*/ 	.short	0x0101
        /*09a2*/ 	.byte	0xff
	.zero		1


	//   ....[128]....
        /*09a4*/ 	.word	0x0000e440
        /*09a8*/ 	.word	0x000000ff
        /*09ac*/ 	.word	0x00000000
        /*09b0*/ 	.short	0x0101
        /*09b2*/ 	.byte	0x04
	.zero		1


	//   ....[129]....
        /*09b4*/ 	.word	0x0000e450
        /*09b8*/ 	.word	0x000000ff
        /*09bc*/ 	.word	0x00000100
        /*09c0*/ 	.short	0x0101
        /*09c2*/ 	.byte	0x2e
	.zero		1


	//   ....[130]....
        /*09c4*/ 	.word	0x0000e5d0
        /*09c8*/ 	.word	0x000000ff
        /*09cc*/ 	.word	0x00000000
        /*09d0*/ 	.short	0x0101
        /*09d2*/ 	.byte	0x04
	.zero		1


	//   ....[131]....
        /*09d4*/ 	.word	0x0000e5f0
        /*09d8*/ 	.word	0x00000003
        /*09dc*/ 	.word	0x000000f0
        /*09e0*/ 	.short	0x010a
        /*09e2*/ 	.byte	0xff
	.zero		1


	//   ....[132]....
        /*09e4*/ 	.word	0x0000e650
        /*09e8*/ 	.word	0x00000000
        /*09ec*/ 	.word	0x00000030
        /*09f0*/ 	.short	0x010a
        /*09f2*/ 	.byte	0xff
	.zero		1


	//   ....[133]....
        /*09f4*/ 	.word	0x0000e6a0
        /*09f8*/ 	.word	0x00000003
        /*09fc*/ 	.word	0x000000b0
        /*0a00*/ 	.short	0x010a
        /*0a02*/ 	.byte	0xff
	.zero		1


	//   ....[134]....
        /*0a04*/ 	.word	0x0000e700
        /*0a08*/ 	.word	0x00000000
        /*0a0c*/ 	.word	0x00000000
        /*0a10*/ 	.short	0x010a
        /*0a12*/ 	.byte	0xff
	.zero		1


	//   ....[135]....
        /*0a14*/ 	.word	0x0000e760
        /*0a18*/ 	.word	0x00000000
        /*0a1c*/ 	.word	0x00000000
        /*0a20*/ 	.short	0x010a
        /*0a22*/ 	.byte	0xff
	.zero		1


	//   ....[136]....
        /*0a24*/ 	.word	0x0000e7c0
        /*0a28*/ 	.word	0x00000000
        /*0a2c*/ 	.word	0x00000000
        /*0a30*/ 	.short	0x010a
        /*0a32*/ 	.byte	0xff
	.zero		1


	//   ....[137]....
        /*0a34*/ 	.word	0x0000e820
        /*0a38*/ 	.word	0x00000000
        /*0a3c*/ 	.word	0x00000000
        /*0a40*/ 	.short	0x010a
        /*0a42*/ 	.byte	0xff
	.zero		1


	//   ....[138]....
        /*0a44*/ 	.word	0x0000e880
        /*0a48*/ 	.word	0x00000000
        /*0a4c*/ 	.word	0x00000000
        /*0a50*/ 	.short	0x010a
        /*0a52*/ 	.byte	0xff
	.zero		1


	//   ....[139]....
        /*0a54*/ 	.word	0x0000e8d0
        /*0a58*/ 	.word	0x00000000
        /*0a5c*/ 	.word	0x000000e0
        /*0a60*/ 	.short	0x010a
        /*0a62*/ 	.byte	0xff
	.zero		1


	//   ....[140]....
        /*0a64*/ 	.word	0x0000e930
        /*0a68*/ 	.word	0x00000000
        /*0a6c*/ 	.word	0x000000c0
        /*0a70*/ 	.short	0x010a
        /*0a72*/ 	.byte	0xff
	.zero		1


	//   ....[141]....
        /*0a74*/ 	.word	0x0000e980
        /*0a78*/ 	.word	0x00000000
        /*0a7c*/ 	.word	0x000000b0
        /*0a80*/ 	.short	0x010a
        /*0a82*/ 	.byte	0xff
	.zero		1


	//   ....[142]....
        /*0a84*/ 	.word	0x0000e9e0
        /*0a88*/ 	.word	0x00000000
        /*0a8c*/ 	.word	0x000000c0
        /*0a90*/ 	.short	0x010a
        /*0a92*/ 	.byte	0xff
	.zero		1


	//   ....[143]....
        /*0a94*/ 	.word	0x0000ea40
        /*0a98*/ 	.word	0x00000005
        /*0a9c*/ 	.word	0x00000008
        /*0aa0*/ 	.short	0x010a
        /*0aa2*/ 	.byte	0xff
	.zero		1


	//   ....[144]....
        /*0aa4*/ 	.word	0x0000eb30
        /*0aa8*/ 	.word	0x00000003
        /*0aac*/ 	.word	0x00000008
        /*0ab0*/ 	.short	0x010a
        /*0ab2*/ 	.byte	0xff
	.zero		1


	//   ....[145]....
        /*0ab4*/ 	.word	0x0000eb80
        /*0ab8*/ 	.word	0x00000000
        /*0abc*/ 	.word	0x000000b0
        /*0ac0*/ 	.short	0x010a
        /*0ac2*/ 	.byte	0xff
	.zero		1


	//   ....[146]....
        /*0ac4*/ 	.word	0x0000ebe0
        /*0ac8*/ 	.word	0x00000000
        /*0acc*/ 	.word	0x00000000
        /*0ad0*/ 	.short	0x010a
        /*0ad2*/ 	.byte	0xff
	.zero		1


	//   ....[147]....
        /*0ad4*/ 	.word	0x0000ec40
        /*0ad8*/ 	.word	0x00000000
        /*0adc*/ 	.word	0x000000d8
        /*0ae0*/ 	.short	0x010a
        /*0ae2*/ 	.byte	0xff
	.zero		1


	//   ....[148]....
        /*0ae4*/ 	.word	0x0000eca0
        /*0ae8*/ 	.word	0x00000000
        /*0aec*/ 	.word	0x00000100
        /*0af0*/ 	.short	0x010a
        /*0af2*/ 	.byte	0xff
	.zero		1


	//   ....[149]....
        /*0af4*/ 	.word	0x0000ecf0
        /*0af8*/ 	.word	0x00000008
        /*0afc*/ 	.word	0x000000b0
        /*0b00*/ 	.short	0x010a
        /*0b02*/ 	.byte	0xff
	.zero		1


	//   ....[150]....
        /*0b04*/ 	.word	0x0000ed50
        /*0b08*/ 	.word	0x00000000
        /*0b0c*/ 	.word	0x000000a8
        /*0b10*/ 	.short	0x010a
        /*0b12*/ 	.byte	0xff
	.zero		1


	//   ....[151]....
        /*0b14*/ 	.word	0x0000edb0
        /*0b18*/ 	.word	0x00000005
        /*0b1c*/ 	.word	0x00000080
        /*0b20*/ 	.short	0x010a
        /*0b22*/ 	.byte	0xff
	.zero		1


	//   ....[152]....
        /*0b24*/ 	.word	0x0000ee10
        /*0b28*/ 	.word	0x00000005
        /*0b2c*/ 	.word	0x00000088
        /*0b30*/ 	.short	0x010a
        /*0b32*/ 	.byte	0xff
	.zero		1


	//   ....[153]....
        /*0b34*/ 	.word	0x0000ee70
        /*0b38*/ 	.word	0x00000005
        /*0b3c*/ 	.word	0x00000090
        /*0b40*/ 	.short	0x010a
        /*0b42*/ 	.byte	0xff
	.zero		1


	//   ....[154]....
        /*0b44*/ 	.word	0x0000eed0
        /*0b48*/ 	.word	0x00000005
        /*0b4c*/ 	.word	0x00000098
        /*0b50*/ 	.short	0x010a
        /*0b52*/ 	.byte	0xff
	.zero		1


	//   ....[155]....
        /*0b54*/ 	.word	0x0000ef30
        /*0b58*/ 	.word	0x00000000
        /*0b5c*/ 	.word	0x00000080
        /*0b60*/ 	.short	0x010a
        /*0b62*/ 	.byte	0xff
	.zero		1


	//   ....[156]....
        /*0b64*/ 	.word	0x0000ef90
        /*0b68*/ 	.word	0x00000000
        /*0b6c*/ 	.word	0x00000088
        /*0b70*/ 	.short	0x010a
        /*0b72*/ 	.byte	0xff
	.zero		1


	//   ....[157]....
        /*0b74*/ 	.word	0x0000eff0
        /*0b78*/ 	.word	0x00000000
        /*0b7c*/ 	.word	0x00000090
        /*0b80*/ 	.short	0x010a
        /*0b82*/ 	.byte	0xff
	.zero		1


	//   ....[158]....
        /*0b84*/ 	.word	0x0000f050
        /*0b88*/ 	.word	0x00000000
        /*0b8c*/ 	.word	0x00000098
        /*0b90*/ 	.short	0x010a
        /*0b92*/ 	.byte	0xff
	.zero		1


	//   ....[159]....
        /*0b94*/ 	.word	0x0000f0b0
        /*0b98*/ 	.word	0x00000003
        /*0b9c*/ 	.word	0x00000080
        /*0ba0*/ 	.short	0x010a
        /*0ba2*/ 	.byte	0xff
	.zero		1


	//   ....[160]....
        /*0ba4*/ 	.word	0x0000f110
        /*0ba8*/ 	.word	0x00000003
        /*0bac*/ 	.word	0x00000088
        /*0bb0*/ 	.short	0x010a
        /*0bb2*/ 	.byte	0xff
	.zero		1


	//   ....[161]....
        /*0bb4*/ 	.word	0x0000f170
        /*0bb8*/ 	.word	0x00000003
        /*0bbc*/ 	.word	0x00000090
        /*0bc0*/ 	.short	0x010a
        /*0bc2*/ 	.byte	0xff
	.zero		1


	//   ....[162]....
        /*0bc4*/ 	.word	0x0000f1c0
        /*0bc8*/ 	.word	0x00000000
        /*0bcc*/ 	.word	0x000000b0
        /*0bd0*/ 	.short	0x010a
        /*0bd2*/ 	.byte	0xff
	.zero		1


	//   ....[163]....
        /*0bd4*/ 	.word	0x0000f220
        /*0bd8*/ 	.word	0x00000003
        /*0bdc*/ 	.word	0x00000060
        /*0be0*/ 	.short	0x010a
        /*0be2*/ 	.byte	0xff
	.zero		1


	//   ....[164]....
        /*0be4*/ 	.word	0x0000f280
        /*0be8*/ 	.word	0x00000003
        /*0bec*/ 	.word	0x000000d0
        /*0bf0*/ 	.short	0x010a
        /*0bf2*/ 	.byte	0xff
	.zero		1


	//   ....[165]....
        /*0bf4*/ 	.word	0x0000f2d0
        /*0bf8*/ 	.word	0x00000003
        /*0bfc*/ 	.word	0x00000060
        /*0c00*/ 	.short	0x010a
        /*0c02*/ 	.byte	0xff
	.zero		1


	//   ....[166]....
        /*0c04*/ 	.word	0x0000f320
        /*0c08*/ 	.word	0x00000003
        /*0c0c*/ 	.word	0x00000060
        /*0c10*/ 	.short	0x010a
        /*0c12*/ 	.byte	0xff
	.zero		1


	//   ....[167]....
        /*0c14*/ 	.word	0x0000f370
        /*0c18*/ 	.word	0x00000003
        /*0c1c*/ 	.word	0x00000060
        /*0c20*/ 	.short	0x010a
        /*0c22*/ 	.byte	0xff
	.zero		1


	//   ....[168]....
        /*0c24*/ 	.word	0x0000f3c0
        /*0c28*/ 	.word	0x00000003
        /*0c2c*/ 	.word	0x00000060
        /*0c30*/ 	.short	0x010a
        /*0c32*/ 	.byte	0xff
	.zero		1


	//   ....[169]....
        /*0c34*/ 	.word	0x0000f410
        /*0c38*/ 	.word	0x00000003
        /*0c3c*/ 	.word	0x00000060
        /*0c40*/ 	.short	0x010a
        /*0c42*/ 	.byte	0xff
	.zero		1


	//   ....[170]....
        /*0c44*/ 	.word	0x0000f460
        /*0c48*/ 	.word	0x00000003
        /*0c4c*/ 	.word	0x00000060
        /*0c50*/ 	.short	0x010a
        /*0c52*/ 	.byte	0xff
	.zero		1


	//   ....[171]....
        /*0c54*/ 	.word	0x0000f4b0
        /*0c58*/ 	.word	0x00000003
        /*0c5c*/ 	.word	0x00000060
        /*0c60*/ 	.short	0x010a
        /*0c62*/ 	.byte	0xff
	.zero		1


	//----- nvinfo : EIATTR_NUM_MBARRIERS
	.align		4
.L_47:
        /*0c64*/ 	.byte	0x03, 0x38
        /*0c66*/ 	.short	0x0021


	//----- nvinfo : EIATTR_EXIT_INSTR_OFFSETS
	.align		4
        /*0c68*/ 	.byte	0x04, 0x1c
        /*0c6a*/ 	.short	(.L_49 - .L_48)


	//   ....[0]....
.L_48:
        /*0c6c*/ 	.word	0x000026d0


	//   ....[1]....
        /*0c70*/ 	.word	0x00002bc0


	//   ....[2]....
        /*0c74*/ 	.word	0x00002c20


	//   ....[3]....
        /*0c78*/ 	.word	0x00003bb0


	//   ....[4]....
        /*0c7c*/ 	.word	0x00005fb0


	//   ....[5]....
        /*0c80*/ 	.word	0x00005ff0


	//   ....[6]....
        /*0c84*/ 	.word	0x0000e4c0


	//   ....[7]....
        /*0c88*/ 	.word	0x0000e540


	//   ....[8]....
        /*0c8c*/ 	.word	0x0000e570


	//   ....[9]....
        /*0c90*/ 	.word	0x0000e5e0


	//----- nvinfo : EIATTR_MAX_THREADS
	.align		4
.L_49:
        /*0c94*/ 	.byte	0x04, 0x05
        /*0c96*/ 	.short	(.L_51 - .L_50)
.L_50:
        /*0c98*/ 	.word	0x00000100
        /*0c9c*/ 	.word	0x00000001
        /*0ca0*/ 	.word	0x00000001


	//----- nvinfo : EIATTR_CRS_STACK_SIZE
	.align		4
.L_51:
        /*0ca4*/ 	.byte	0x04, 0x1e
        /*0ca6*/ 	.short	(.L_53 - .L_52)
.L_52:
        /*0ca8*/ 	.word	0x00000000


	//----- nvinfo : EIATTR_CBANK_PARAM_SIZE
	.align		4
.L_53:
        /*0cac*/ 	.byte	0x03, 0x19
        /*0cae*/ 	.short	0x0a00


	//----- nvinfo : EIATTR_PARAM_CBANK
	.align		4
        /*0cb0*/ 	.byte	0x04, 0x0a
        /*0cb2*/ 	.short	(.L_55 - .L_54)
	.align		4
.L_54:
        /*0cb4*/ 	.word	index@(.nv.constant0._ZN7cutlass13device_kernelINS_4gemm6kernel13GemmUniversalIN4cute5tupleIJiiiiEEENS1_10collective13CollectiveMmaINS1_41MainloopSm100TmaUmmaWarpSpecializedSparseILi6ELi2ELi1ENS5_IJNS4_1CILi2EEENSA_ILi1EEESC_EEEEENS5_IJNSA_ILi256EEESF_NSA_ILi128EEEEEENS_12float_e4m3_tENS5_IJNS4_6LayoutINS5_IJiNS5_IJSB_iEEEiEEENS5_IJlNS5_IJSC_SB_EEElEEEEENSJ_INS5_IJNS5_IJSG_iEEESP_iEEENS5_IJNS5_IJSG_NSA_ILi16384EEEEEENS5_IJSC_lEEElEEEEEEEESI_NS5_IJlSC_lEEENS4_8TiledMMAINS4_8MMA_AtomIJNS4_32SM100_MMA_F8F6F4_2x1SM_SS_SPARSEISI_SI_fLi256ELi256ELNS4_4UMMA5MajorE0ELS12_0ELNS11_7ScaleInE0ELS13_0EEEEEENSJ_INS5_IJSC_SC_SC_EEENS5_IJNSA_ILi0EEES17_S17_EEEEENS5_IJNS4_10UnderscoreES1A_S1A_EEEEENS4_18SM100_TMA_2SM_LOADENS4_14ComposedLayoutINS4_7SwizzleILi2ELi4ELi3EEENS4_25smem_sparse_ptr_flag_bitsILi2ELi8EEENSJ_INS5_IJNS5_IJSC_NSA_ILi8EEEEEENS5_IJSB_NSA_ILi64EEEEEEEEENS5_IJNS5_IJS17_SG_EEESM_EEEEEEEvNS4_8identityES1D_NS1E_INS1F_ILi3ELi4ELi3EEENS4_18smem_ptr_flag_bitsILi8EEENSJ_INS5_IJS1J_SG_EEENS5_IJSG_SC_EEEEEEEvS1S_EENS_8epilogue10collective18CollectiveEpilogueINS21_23Sm100TmaWarpSpecializedILi4ELi2ELi32ELb1ELb0EEEJNS5_IJSG_SF_SG_EEENS5_IJNSJ_ISG_SC_EENSJ_INSA_ILi32EEESC_EEEEEfNS5_IJSC_llEEEfS2B_NS21_6fusion15FusionCallbacksIS25_NS2C_17LinearCombinationIffffLNS_15FloatRoundStyleE2EEES26_S2A_JEEENS4_5SM1004TMEM4LOAD26SM100_TMEM_LOAD_32dp32b32xENS4_13SM90_TMA_LOADENS1E_INS1F_ILi2ELi5ELi2EEENS1U_ILi32EEENSJ_INS5_IJS28_NSA_ILi4EEEEEENS5_IJSC_S28_EEEEEEENS4_39AutoVectorizingCopyWithAssumedAlignmentILi128EEENS4_14SM90_TMA_STOREES2T_S2V_S2V_EEEvvEEEEvNT_6ParamsE)
        /*0cb8*/ 	.short	0x0380
        /*0cba*/ 	.short	0x0a00


	//----- nvinfo : EIATTR_SW_WAR
	.align		4
.L_55:
        /*0cbc*/ 	.byte	0x04, 0x36
        /*0cbe*/ 	.short	(.L_57 - .L_56)
.L_56:
        /*0cc0*/ 	.word	0x00000008
.L_57:


//--------------------- .nv.callgraph             --------------------------
	.section	.nv.callgraph,"",@"SHT_CUDA_CALLGRAPH"
	.align	4
	.sectionentsize	8
	.align		4
        /*0000*/ 	.word	0x00000000
	.align		4
        /*0004*/ 	.word	0xffffffff
	.align		4
        /*0008*/ 	.word	index@(_ZN7cutlass13device_kernelINS_4gemm6kernel13GemmUniversalIN4cute5tupleIJiiiiEEENS1_10collective13CollectiveMmaINS1_41MainloopSm100TmaUmmaWarpSpecializedSparseILi6ELi2ELi1ENS5_IJNS4_1CILi2EEENSA_ILi1EEESC_EEEEENS5_IJNSA_ILi256EEESF_NSA_ILi128EEEEEENS_12float_e4m3_tENS5_IJNS4_6LayoutINS5_IJiNS5_IJSB_iEEEiEEENS5_IJlNS5_IJSC_SB_EEElEEEEENSJ_INS5_IJNS5_IJSG_iEEESP_iEEENS5_IJNS5_IJSG_NSA_ILi16384EEEEEENS5_IJSC_lEEElEEEEEEEESI_NS5_IJlSC_lEEENS4_8TiledMMAINS4_8MMA_AtomIJNS4_32SM100_MMA_F8F6F4_2x1SM_SS_SPARSEISI_SI_fLi256ELi256ELNS4_4UMMA5MajorE0ELS12_0ELNS11_7ScaleInE0ELS13_0EEEEEENSJ_INS5_IJSC_SC_SC_EEENS5_IJNSA_ILi0EEES17_S17_EEEEENS5_IJNS4_10UnderscoreES1A_S1A_EEEEENS4_18SM100_TMA_2SM_LOADENS4_14ComposedLayoutINS4_7SwizzleILi2ELi4ELi3EEENS4_25smem_sparse_ptr_flag_bitsILi2ELi8EEENSJ_INS5_IJNS5_IJSC_NSA_ILi8EEEEEENS5_IJSB_NSA_ILi64EEEEEEEEENS5_IJNS5_IJS17_SG_EEESM_EEEEEEEvNS4_8identityES1D_NS1E_INS1F_ILi3ELi4ELi3EEENS4_18smem_ptr_flag_bitsILi8EEENSJ_INS5_IJS1J_SG_EEENS5_IJSG_SC_EEEEEEEvS1S_EENS_8epilogue10collective18CollectiveEpilogueINS21_23Sm100TmaWarpSpecializedILi4ELi2ELi32ELb1ELb0EEEJNS5_IJSG_SF_SG_EEENS5_IJNSJ_ISG_SC_EENSJ_INSA_ILi32EEESC_EEEEEfNS5_IJSC_llEEEfS2B_NS21_6fusion15FusionCallbacksIS25_NS2C_17LinearCombinationIffffLNS_15FloatRoundStyleE2EEES26_S2A_JEEENS4_5SM1004TMEM4LOAD26SM100_TMEM_LOAD_32dp32b32xENS4_13SM90_TMA_LOADENS1E_INS1F_ILi2ELi5ELi2EEENS1U_ILi32EEENSJ_INS5_IJS28_NSA_ILi4EEEEEENS5_IJSC_S28_EEEEEEENS4_39AutoVectorizingCopyWithAssumedAlignmentILi128EEENS4_14SM90_TMA_STOREES2T_S2V_S2V_EEEvvEEEEvNT_6ParamsE)
	.align		4
        /*000c*/ 	.word	index@(__assertfail)
	.align		4
        /*0010*/ 	.word	0x00000000
	.align		4
        /*0014*/ 	.word	0xfffffffe
	.align		4
        /*0018*/ 	.word	0x00000000
	.align		4
        /*001c*/ 	.word	0xfffffffd
	.align		4
        /*0020*/ 	.word	0x00000000
	.align		4
        /*0024*/ 	.word	0xfffffffc


//--------------------- .nv.constant4             --------------------------
	.section	.nv.constant4,"a",@progbits
	.align	8
	.align		8
.nv.constant4:
        /*0000*/ 	.dword	__assertfail
	.align		8
        /*0008*/ 	.dword	__unnamed_1
	.align		8
        /*0010*/ 	.dword	__unnamed_2
	.align		8
        /*0018*/ 	.dword	_ZN39_INTERNAL_8d9120f8_4_k_cu_ef592bb5_29384cuda3std3__45__cpo5beginE
	.align		8
        /*0020*/ 	.dword	_ZN39_INTERNAL_8d9120f8_4_k_cu_ef592bb5_29384cuda3std3__45__cpo3endE
	.align		8
        /*0028*/ 	.dword	_ZN39_INTERNAL_8d9120f8_4_k_cu_ef592bb5_29384cuda3std3__45__cpo6cbeginE
	.align		8
        /*0030*/ 	.dword	_ZN39_INTERNAL_8d9120f8_4_k_cu_ef592bb5_29384cuda3std3__45__cpo4cendE
	.align		8
        /*0038*/ 	.dword	_ZN39_INTERNAL_8d9120f8_4_k_cu_ef592bb5_29384cuda3std3__441_GLOBAL__N__8d9120f8_4_k_cu_ef592bb5_29386ignoreE
	.align		8
        /*0040*/ 	.dword	_ZN39_INTERNAL_8d9120f8_4_k_cu_ef592bb5_29384cuda3std3__419piecewise_constructE
	.align		8
        /*0048*/ 	.dword	_ZN39_INTERNAL_8d9120f8_4_k_cu_ef592bb5_29384cuda3std3__48in_placeE
	.align		8
        /*0050*/ 	.dword	_ZN39_INTERNAL_8d9120f8_4_k_cu_ef592bb5_29384cuda3std6ranges3__45__cpo4swapE
	.align		8
        /*0058*/ 	.dword	_ZN39_INTERNAL_8d9120f8_4_k_cu_ef592bb5_29384cuda3std6ranges3__45__cpo9iter_moveE
	.align		8
        /*0060*/ 	.dword	_ZN39_INTERNAL_8d9120f8_4_k_cu_ef592bb5_29384cute7productE
	.align		8
        /*0068*/ 	.dword	_ZN39_INTERNAL_8d9120f8_4_k_cu_ef592bb5_29384cute1_E
	.align		8
        /*0070*/ 	.dword	$str$25
	.align		8
        /*0078*/ 	.dword	$str$26
	.align		8
        /*0080*/ 	.dword	$str$27
	.align		8
        /*0088*/ 	.dword	$str$28


//--------------------- .text._ZN7cutlass13device_kernelINS_4gemm6kernel13GemmUniversalIN4cute5tupleIJiiiiEEENS1_10collective13CollectiveMmaINS1_41MainloopSm100TmaUmmaWarpSpecializedSparseILi6ELi2ELi1ENS5_IJNS4_1CILi2EEENSA_ILi1EEESC_EEEEENS5_IJNSA_ILi256EEESF_NSA_ILi128EEEEEENS_12float_e4m3_tENS5_IJNS4_6LayoutINS5_IJiNS5_IJSB_iEEEiEEENS5_IJlNS5_IJSC_SB_EEElEEEEENSJ_INS5_IJNS5_IJSG_iEEESP_iEEENS5_IJNS5_IJSG_NSA_ILi16384EEEEEENS5_IJSC_lEEElEEEEEEEESI_NS5_IJlSC_lEEENS4_8TiledMMAINS4_8MMA_AtomIJNS4_32SM100_MMA_F8F6F4_2x1SM_SS_SPARSEISI_SI_fLi256ELi256ELNS4_4UMMA5MajorE0ELS12_0ELNS11_7ScaleInE0ELS13_0EEEEEENSJ_INS5_IJSC_SC_SC_EEENS5_IJNSA_ILi0EEES17_S17_EEEEENS5_IJNS4_10UnderscoreES1A_S1A_EEEEENS4_18SM100_TMA_2SM_LOADENS4_14ComposedLayoutINS4_7SwizzleILi2ELi4ELi3EEENS4_25smem_sparse_ptr_flag_bitsILi2ELi8EEENSJ_INS5_IJNS5_IJSC_NSA_ILi8EEEEEENS5_IJSB_NSA_ILi64EEEEEEEEENS5_IJNS5_IJS17_SG_EEESM_EEEEEEEvNS4_8identityES1D_NS1E_INS1F_ILi3ELi4ELi3EEENS4_18smem_ptr_flag_bitsILi8EEENSJ_INS5_IJS1J_SG_EEENS5_IJSG_SC_EEEEEEEvS1S_EENS_8epilogue10collective18CollectiveEpilogueINS21_23Sm100TmaWarpSpecializedILi4ELi2ELi32ELb1ELb0EEEJNS5_IJSG_SF_SG_EEENS5_IJNSJ_ISG_SC_EENSJ_INSA_ILi32EEESC_EEEEEfNS5_IJSC_llEEEfS2B_NS21_6fusion15FusionCallbacksIS25_NS2C_17LinearCombinationIffffLNS_15FloatRoundStyleE2EEES26_S2A_JEEENS4_5SM1004TMEM4LOAD26SM100_TMEM_LOAD_32dp32b32xENS4_13SM90_TMA_LOADENS1E_INS1F_ILi2ELi5ELi2EEENS1U_ILi32EEENSJ_INS5_IJS28_NSA_ILi4EEEEEENS5_IJSC_S28_EEEEEEENS4_39AutoVectorizingCopyWithAssumedAlignmentILi128EEENS4_14SM90_TMA_STOREES2T_S2V_S2V_EEEvvEEEEvNT_6ParamsE --------------------------
	.section	.text._ZN7cutlass13device_kernelINS_4gemm6kernel13GemmUniversalIN4cute5tupleIJiiiiEEENS1_10collective13CollectiveMmaINS1_41MainloopSm100TmaUmmaWarpSpecializedSparseILi6ELi2ELi1ENS5_IJNS4_1CILi2EEENSA_ILi1EEESC_EEEEENS5_IJNSA_ILi256EEESF_NSA_ILi128EEEEEENS_12float_e4m3_tENS5_IJNS4_6LayoutINS5_IJiNS5_IJSB_iEEEiEEENS5_IJlNS5_IJSC_SB_EEElEEEEENSJ_INS5_IJNS5_IJSG_iEEESP_iEEENS5_IJNS5_IJSG_NSA_ILi16384EEEEEENS5_IJSC_lEEElEEEEEEEESI_NS5_IJlSC_lEEENS4_8TiledMMAINS4_8MMA_AtomIJNS4_32SM100_MMA_F8F6F4_2x1SM_SS_SPARSEISI_SI_fLi256ELi256ELNS4_4UMMA5MajorE0ELS12_0ELNS11_7ScaleInE0ELS13_0EEEEEENSJ_INS5_IJSC_SC_SC_EEENS5_IJNSA_ILi0EEES17_S17_EEEEENS5_IJNS4_10UnderscoreES1A_S1A_EEEEENS4_18SM100_TMA_2SM_LOADENS4_14ComposedLayoutINS4_7SwizzleILi2ELi4ELi3EEENS4_25smem_sparse_ptr_flag_bitsILi2ELi8EEENSJ_INS5_IJNS5_IJSC_NSA_ILi8EEEEEENS5_IJSB_NSA_ILi64EEEEEEEEENS5_IJNS5_IJS17_SG_EEESM_EEEEEEEvNS4_8identityES1D_NS1E_INS1F_ILi3ELi4ELi3EEENS4_18smem_ptr_flag_bitsILi8EEENSJ_INS5_IJS1J_SG_EEENS5_IJSG_SC_EEEEEEEvS1S_EENS_8epilogue10collective18CollectiveEpilogueINS21_23Sm100TmaWarpSpecializedILi4ELi2ELi32ELb1ELb0EEEJNS5_IJSG_SF_SG_EEENS5_IJNSJ_ISG_SC_EENSJ_INSA_ILi32EEESC_EEEEEfNS5_IJSC_llEEEfS2B_NS21_6fusion15FusionCallbacksIS25_NS2C_17LinearCombinationIffffLNS_15FloatRoundStyleE2EEES26_S2A_JEEENS4_5SM1004TMEM4LOAD26SM100_TMEM_LOAD_32dp32b32xENS4_13SM90_TMA_LOADENS1E_INS1F_ILi2ELi5ELi2EEENS1U_ILi32EEENSJ_INS5_IJS28_NSA_ILi4EEEEEENS5_IJSC_S28_EEEEEEENS4_39AutoVectorizingCopyWithAssumedAlignmentILi128EEENS4_14SM90_TMA_STOREES2T_S2V_S2V_EEEvvEEEEvNT_6ParamsE,"ax",@progbits
	.align	128
.text._ZN7cutlass13device_kernelINS_4gemm6kernel13GemmUniversalIN4cute5tupleIJiiiiEEENS1_10collective13CollectiveMmaINS1_41MainloopSm100TmaUmmaWarpSpecializedSparseILi6ELi2ELi1ENS5_IJNS4_1CILi2EEENSA_ILi1EEESC_EEEEENS5_IJNSA_ILi256EEESF_NSA_ILi128EEEEEENS_12float_e4m3_tENS5_IJNS4_6LayoutINS5_IJiNS5_IJSB_iEEEiEEENS5_IJlNS5_IJSC_SB_EEElEEEEENSJ_INS5_IJNS5_IJSG_iEEESP_iEEENS5_IJNS5_IJSG_NSA_ILi16384EEEEEENS5_IJSC_lEEElEEEEEEEESI_NS5_IJlSC_lEEENS4_8TiledMMAINS4_8MMA_AtomIJNS4_32SM100_MMA_F8F6F4_2x1SM_SS_SPARSEISI_SI_fLi256ELi256ELNS4_4UMMA5MajorE0ELS12_0ELNS11_7ScaleInE0ELS13_0EEEEEENSJ_INS5_IJSC_SC_SC_EEENS5_IJNSA_ILi0EEES17_S17_EEEEENS5_IJNS4_10UnderscoreES1A_S1A_EEEEENS4_18SM100_TMA_2SM_LOADENS4_14ComposedLayoutINS4_7SwizzleILi2ELi4ELi3EEENS4_25smem_sparse_ptr_flag_bitsILi2ELi8EEENSJ_INS5_IJNS5_IJSC_NSA_ILi8EEEEEENS5_IJSB_NSA_ILi64EEEEEEEEENS5_IJNS5_IJS17_SG_EEESM_EEEEEEEvNS4_8identityES1D_NS1E_INS1F_ILi3ELi4ELi3EEENS4_18smem_ptr_flag_bitsILi8EEENSJ_INS5_IJS1J_SG_EEENS5_IJSG_SC_EEEEEEEvS1S_EENS_8epilogue10collective18CollectiveEpilogueINS21_23Sm100TmaWarpSpecializedILi4ELi2ELi32ELb1ELb0EEEJNS5_IJSG_SF_SG_EEENS5_IJNSJ_ISG_SC_EENSJ_INSA_ILi32EEESC_EEEEEfNS5_IJSC_llEEEfS2B_NS21_6fusion15FusionCallbacksIS25_NS2C_17LinearCombinationIffffLNS_15FloatRoundStyleE2EEES26_S2A_JEEENS4_5SM1004TMEM4LOAD26SM100_TMEM_LOAD_32dp32b32xENS4_13SM90_TMA_LOADENS1E_INS1F_ILi2ELi5ELi2EEENS1U_ILi32EEENSJ_INS5_IJS28_NSA_ILi4EEEEEENS5_IJSC_S28_EEEEEEENS4_39AutoVectorizingCopyWithAssumedAlignmentILi128EEENS4_14SM90_TMA_STOREES2T_S2V_S2V_EEEvvEEEEvNT_6ParamsE:
        .type           _ZN7cutlass13device_kernelINS_4gemm6kernel13GemmUniversalIN4cute5tupleIJiiiiEEENS1_10collective13CollectiveMmaINS1_41MainloopSm100TmaUmmaWarpSpecializedSparseILi6ELi2ELi1ENS5_IJNS4_1CILi2EEENSA_ILi1EEESC_EEEEENS5_IJNSA_ILi256EEESF_NSA_ILi128EEEEEENS_12float_e4m3_tENS5_IJNS4_6LayoutINS5_IJiNS5_IJSB_iEEEiEEENS5_IJlNS5_IJSC_SB_EEElEEEEENSJ_INS5_IJNS5_IJSG_iEEESP_iEEENS5_IJNS5_IJSG_NSA_ILi16384EEEEEENS5_IJSC_lEEElEEEEEEEESI_NS5_IJlSC_lEEENS4_8TiledMMAINS4_8MMA_AtomIJNS4_32SM100_MMA_F8F6F4_2x1SM_SS_SPARSEISI_SI_fLi256ELi256ELNS4_4UMMA5MajorE0ELS12_0ELNS11_7ScaleInE0ELS13_0EEEEEENSJ_INS5_IJSC_SC_SC_EEENS5_IJNSA_ILi0EEES17_S17_EEEEENS5_IJNS4_10UnderscoreES1A_S1A_EEEEENS4_18SM100_TMA_2SM_LOADENS4_14ComposedLayoutINS4_7SwizzleILi2ELi4ELi3EEENS4_25smem_sparse_ptr_flag_bitsILi2ELi8EEENSJ_INS5_IJNS5_IJSC_NSA_ILi8EEEEEENS5_IJSB_NSA_ILi64EEEEEEEEENS5_IJNS5_IJS17_SG_EEESM_EEEEEEEvNS4_8identityES1D_NS1E_INS1F_ILi3ELi4ELi3EEENS4_18smem_ptr_flag_bitsILi8EEENSJ_INS5_IJS1J_SG_EEENS5_IJSG_SC_EEEEEEEvS1S_EENS_8epilogue10collective18CollectiveEpilogueINS21_23Sm100TmaWarpSpecializedILi4ELi2ELi32ELb1ELb0EEEJNS5_IJSG_SF_SG_EEENS5_IJNSJ_ISG_SC_EENSJ_INSA_ILi32EEESC_EEEEEfNS5_IJSC_llEEEfS2B_NS21_6fusion15FusionCallbacksIS25_NS2C_17LinearCombinationIffffLNS_15FloatRoundStyleE2EEES26_S2A_JEEENS4_5SM1004TMEM4LOAD26SM100_TMEM_LOAD_32dp32b32xENS4_13SM90_TMA_LOADENS1E_INS1F_ILi2ELi5ELi2EEENS1U_ILi32EEENSJ_INS5_IJS28_NSA_ILi4EEEEEENS5_IJSC_S28_EEEEEEENS4_39AutoVectorizingCopyWithAssumedAlignmentILi128EEENS4_14SM90_TMA_STOREES2T_S2V_S2V_EEEvvEEEEvNT_6ParamsE,@function
        .size           _ZN7cutlass13device_kernelINS_4gemm6kernel13GemmUniversalIN4cute5tupleIJiiiiEEENS1_10collective13CollectiveMmaINS1_41MainloopSm100TmaUmmaWarpSpecializedSparseILi6ELi2ELi1ENS5_IJNS4_1CILi2EEENSA_ILi1EEESC_EEEEENS5_IJNSA_ILi256EEESF_NSA_ILi128EEEEEENS_12float_e4m3_tENS5_IJNS4_6LayoutINS5_IJiNS5_IJSB_iEEEiEEENS5_IJlNS5_IJSC_SB_EEElEEEEENSJ_INS5_IJNS5_IJSG_iEEESP_iEEENS5_IJNS5_IJSG_NSA_ILi16384EEEEEENS5_IJSC_lEEElEEEEEEEESI_NS5_IJlSC_lEEENS4_8TiledMMAINS4_8MMA_AtomIJNS4_32SM100_MMA_F8F6F4_2x1SM_SS_SPARSEISI_SI_fLi256ELi256ELNS4_4UMMA5MajorE0ELS12_0ELNS11_7ScaleInE0ELS13_0EEEEEENSJ_INS5_IJSC_SC_SC_EEENS5_IJNSA_ILi0EEES17_S17_EEEEENS5_IJNS4_10UnderscoreES1A_S1A_EEEEENS4_18SM100_TMA_2SM_LOADENS4_14ComposedLayoutINS4_7SwizzleILi2ELi4ELi3EEENS4_25smem_sparse_ptr_flag_bitsILi2ELi8EEENSJ_INS5_IJNS5_IJSC_NSA_ILi8EEEEEENS5_IJSB_NSA_ILi64EEEEEEEEENS5_IJNS5_IJS17_SG_EEESM_EEEEEEEvNS4_8identityES1D_NS1E_INS1F_ILi3ELi4ELi3EEENS4_18smem_ptr_flag_bitsILi8EEENSJ_INS5_IJS1J_SG_EEENS5_IJSG_SC_EEEEEEEvS1S_EENS_8epilogue10collective18CollectiveEpilogueINS21_23Sm100TmaWarpSpecializedILi4ELi2ELi32ELb1ELb0EEEJNS5_IJSG_SF_SG_EEENS5_IJNSJ_ISG_SC_EENSJ_INSA_ILi32EEESC_EEEEEfNS5_IJSC_llEEEfS2B_NS21_6fusion15FusionCallbacksIS25_NS2C_17LinearCombinationIffffLNS_15FloatRoundStyleE2EEES26_S2A_JEEENS4_5SM1004TMEM4LOAD26SM100_TMEM_LOAD_32dp32b32xENS4_13SM90_TMA_LOADENS1E_INS1F_ILi2ELi5ELi2EEENS1U_ILi32EEENSJ_INS5_IJS28_NSA_ILi4EEEEEENS5_IJSC_S28_EEEEEEENS4_39AutoVectorizingCopyWithAssumedAlignmentILi128EEENS4_14SM90_TMA_STOREES2T_S2V_S2V_EEEvvEEEEvNT_6ParamsE,(.L_x_224 - _ZN7cutlass13device_kernelINS_4gemm6kernel13GemmUniversalIN4cute5tupleIJiiiiEEENS1_10collective13CollectiveMmaINS1_41MainloopSm100TmaUmmaWarpSpecializedSparseILi6ELi2ELi1ENS5_IJNS4_1CILi2EEENSA_ILi1EEESC_EEEEENS5_IJNSA_ILi256EEESF_NSA_ILi128EEEEEENS_12float_e4m3_tENS5_IJNS4_6LayoutINS5_IJiNS5_IJSB_iEEEiEEENS5_IJlNS5_IJSC_SB_EEElEEEEENSJ_INS5_IJNS5_IJSG_iEEESP_iEEENS5_IJNS5_IJSG_NSA_ILi16384EEEEEENS5_IJSC_lEEElEEEEEEEESI_NS5_IJlSC_lEEENS4_8TiledMMAINS4_8MMA_AtomIJNS4_32SM100_MMA_F8F6F4_2x1SM_SS_SPARSEISI_SI_fLi256ELi256ELNS4_4UMMA5MajorE0ELS12_0ELNS11_7ScaleInE0ELS13_0EEEEEENSJ_INS5_IJSC_SC_SC_EEENS5_IJNSA_ILi0EEES17_S17_EEEEENS5_IJNS4_10UnderscoreES1A_S1A_EEEEENS4_18SM100_TMA_2SM_LOADENS4_14ComposedLayoutINS4_7SwizzleILi2ELi4ELi3EEENS4_25smem_sparse_ptr_flag_bitsILi2ELi8EEENSJ_INS5_IJNS5_IJSC_NSA_ILi8EEEEEENS5_IJSB_NSA_ILi64EEEEEEEEENS5_IJNS5_IJS17_SG_EEESM_EEEEEEEvNS4_8identityES1D_NS1E_INS1F_ILi3ELi4ELi3EEENS4_18smem_ptr_flag_bitsILi8EEENSJ_INS5_IJS1J_SG_EEENS5_IJSG_SC_EEEEEEEvS1S_EENS_8epilogue10collective18CollectiveEpilogueINS21_23Sm100TmaWarpSpecializedILi4ELi2ELi32ELb1ELb0EEEJNS5_IJSG_SF_SG_EEENS5_IJNSJ_ISG_SC_EENSJ_INSA_ILi32EEESC_EEEEEfNS5_IJSC_llEEEfS2B_NS21_6fusion15FusionCallbacksIS25_NS2C_17LinearCombinationIffffLNS_15FloatRoundStyleE2EEES26_S2A_JEEENS4_5SM1004TMEM4LOAD26SM100_TMEM_LOAD_32dp32b32xENS4_13SM90_TMA_LOADENS1E_INS1F_ILi2ELi5ELi2EEENS1U_ILi32EEENSJ_INS5_IJS28_NSA_ILi4EEEEEENS5_IJSC_S28_EEEEEEENS4_39AutoVectorizingCopyWithAssumedAlignmentILi128EEENS4_14SM90_TMA_STOREES2T_S2V_S2V_EEEvvEEEEvNT_6ParamsE)
        .other          _ZN7cutlass13device_kernelINS_4gemm6kernel13GemmUniversalIN4cute5tupleIJiiiiEEENS1_10collective13CollectiveMmaINS1_41MainloopSm100TmaUmmaWarpSpecializedSparseILi6ELi2ELi1ENS5_IJNS4_1CILi2EEENSA_ILi1EEESC_EEEEENS5_IJNSA_ILi256EEESF_NSA_ILi128EEEEEENS_12float_e4m3_tENS5_IJNS4_6LayoutINS5_IJiNS5_IJSB_iEEEiEEENS5_IJlNS5_IJSC_SB_EEElEEEEENSJ_INS5_IJNS5_IJSG_iEEESP_iEEENS5_IJNS5_IJSG_NSA_ILi16384EEEEEENS5_IJSC_lEEElEEEEEEEESI_NS5_IJlSC_lEEENS4_8TiledMMAINS4_8MMA_AtomIJNS4_32SM100_MMA_F8F6F4_2x1SM_SS_SPARSEISI_SI_fLi256ELi256ELNS4_4UMMA5MajorE0ELS12_0ELNS11_7ScaleInE0ELS13_0EEEEEENSJ_INS5_IJSC_SC_SC_EEENS5_IJNSA_ILi0EEES17_S17_EEEEENS5_IJNS4_10UnderscoreES1A_S1A_EEEEENS4_18SM100_TMA_2SM_LOADENS4_14ComposedLayoutINS4_7SwizzleILi2ELi4ELi3EEENS4_25smem_sparse_ptr_flag_bitsILi2ELi8EEENSJ_INS5_IJNS5_IJSC_NSA_ILi8EEEEEENS5_IJSB_NSA_ILi64EEEEEEEEENS5_IJNS5_IJS17_SG_EEESM_EEEEEEEvNS4_8identityES1D_NS1E_INS1F_ILi3ELi4ELi3EEENS4_18smem_ptr_flag_bitsILi8EEENSJ_INS5_IJS1J_SG_EEENS5_IJSG_SC_EEEEEEEvS1S_EENS_8epilogue10collective18CollectiveEpilogueINS21_23Sm100TmaWarpSpecializedILi4ELi2ELi32ELb1ELb0EEEJNS5_IJSG_SF_SG_EEENS5_IJNSJ_ISG_SC_EENSJ_INSA_ILi32EEESC_EEEEEfNS5_IJSC_llEEEfS2B_NS21_6fusion15FusionCallbacksIS25_NS2C_17LinearCombinationIffffLNS_15FloatRoundStyleE2EEES26_S2A_JEEENS4_5SM1004TMEM4LOAD26SM100_TMEM_LOAD_32dp32b32xENS4_13SM90_TMA_LOADENS1E_INS1F_ILi2ELi5ELi2EEENS1U_ILi32EEENSJ_INS5_IJS28_NSA_ILi4EEEEEENS5_IJSC_S28_EEEEEEENS4_39AutoVectorizingCopyWithAssumedAlignmentILi128EEENS4_14SM90_TMA_STOREES2T_S2V_S2V_EEEvvEEEEvNT_6ParamsE,@"STO_CUDA_ENTRY STV_DEFAULT"
_ZN7cutlass13device_kernelINS_4gemm6kernel13GemmUniversalIN4cute5tupleIJiiiiEEENS1_10collective13CollectiveMmaINS1_41MainloopSm100TmaUmmaWarpSpecializedSparseILi6ELi2ELi1ENS5_IJNS4_1CILi2EEENSA_ILi1EEESC_EEEEENS5_IJNSA_ILi256EEESF_NSA_ILi128EEEEEENS_12float_e4m3_tENS5_IJNS4_6LayoutINS5_IJiNS5_IJSB_iEEEiEEENS5_IJlNS5_IJSC_SB_EEElEEEEENSJ_INS5_IJNS5_IJSG_iEEESP_iEEENS5_IJNS5_IJSG_NSA_ILi16384EEEEEENS5_IJSC_lEEElEEEEEEEESI_NS5_IJlSC_lEEENS4_8TiledMMAINS4_8MMA_AtomIJNS4_32SM100_MMA_F8F6F4_2x1SM_SS_SPARSEISI_SI_fLi256ELi256ELNS4_4UMMA5MajorE0ELS12_0ELNS11_7ScaleInE0ELS13_0EEEEEENSJ_INS5_IJSC_SC_SC_EEENS5_IJNSA_ILi0EEES17_S17_EEEEENS5_IJNS4_10UnderscoreES1A_S1A_EEEEENS4_18SM100_TMA_2SM_LOADENS4_14ComposedLayoutINS4_7SwizzleILi2ELi4ELi3EEENS4_25smem_sparse_ptr_flag_bitsILi2ELi8EEENSJ_INS5_IJNS5_IJSC_NSA_ILi8EEEEEENS5_IJSB_NSA_ILi64EEEEEEEEENS5_IJNS5_IJS17_SG_EEESM_EEEEEEEvNS4_8identityES1D_NS1E_INS1F_ILi3ELi4ELi3EEENS4_18smem_ptr_flag_bitsILi8EEENSJ_INS5_IJS1J_SG_EEENS5_IJSG_SC_EEEEEEEvS1S_EENS_8epilogue10collective18CollectiveEpilogueINS21_23Sm100TmaWarpSpecializedILi4ELi2ELi32ELb1ELb0EEEJNS5_IJSG_SF_SG_EEENS5_IJNSJ_ISG_SC_EENSJ_INSA_ILi32EEESC_EEEEEfNS5_IJSC_llEEEfS2B_NS21_6fusion15FusionCallbacksIS25_NS2C_17LinearCombinationIffffLNS_15FloatRoundStyleE2EEES26_S2A_JEEENS4_5SM1004TMEM4LOAD26SM100_TMEM_LOAD_32dp32b32xENS4_13SM90_TMA_LOADENS1E_INS1F_ILi2ELi5ELi2EEENS1U_ILi32EEENSJ_INS5_IJS28_NSA_ILi4EEEEEENS5_IJSC_S28_EEEEEEENS4_39AutoVectorizingCopyWithAssumedAlignmentILi128EEENS4_14SM90_TMA_STOREES2T_S2V_S2V_EEEvvEEEEvNT_6ParamsE:
[----:B------:R-:W1:Y:S01]  /*0000*/  LDC R1, c[0x0][0x37c] ;  /* 0x0000df00ff017b82 */ /* 0x000e620000000800 */
[----:B------:R-:W2:Y:S01]  /*0010*/  S2R R95, SR_TID.X ;  /* 0x00000000005f7919 */ /* 0x000ea20000002100 */
[----:B------:R-:W3:Y:S06]  /*0020*/  LDCU.64 UR10, c[0x0][0xa90] ;  /* 0x00015200ff0a77ac */ /* 0x000eec0008000a00 */
[----:B------:R-:W4:Y:S01]  /*0030*/  S2UR UR54, SR_CgaCtaId ;  /* 0x00000000003679c3 */ /* 0x000f220000008800 */
[----:B------:R-:W-:Y:S02]  /*0040*/  PRMT R78, RZ, 0x7610, R78 ;  /* 0x00007610ff4e7816 */ /* 0x000fe4000000004e */
[----:B------:R-:W-:Y:S01]  /*0050*/  ELECT P2, URZ, PT ;  /* 0x0000000000ff782f */ /* 0x000fe20003840000 */
[----:B---3--:R-:W-:-:S04]  /*0060*/  UISETP.NE.U32.AND UP0, UPT, UR10, URZ, UPT ;  /* 0x000000ff0a00728c */ /* 0x008fc8000bf05070 */
[----:B------:R-:W-:Y:S02]  /*0070*/  UISETP.NE.AND.EX UP0, UPT, UR11, URZ, UPT, UP0 ;  /* 0x000000ff0b00728c */ /* 0x000fe4000bf05300 */
[----:B----4-:R-:W-:Y:S01]  /*0080*/  ULOP3.LUT UR20, UR54, 0x1, URZ, 0xc0, !UPT ;  /* 0x0000000136147892 */ /* 0x010fe2000f8ec0ff */
[----:B--2---:R-:W-:-:S05]  /*0090*/  SHF.R.U32.HI R80, RZ, 0x5, R95 ;  /* 0x00000005ff507819 */ /* 0x004fca000001165f */
[----:B------:R-:W2:Y:S02]  /*00a0*/  SHFL.IDX PT, R0, R80, RZ, 0x1f ;  /* 0x00001fff50007589 */ /* 0x000ea400000e0000 */
[----:B--2---:R-:W-:Y:S01]  /*00b0*/  R2UR UR18, R0 ;  /* 0x00000000001272ca */ /* 0x004fe200000e0000 */
[----:B-1----:R-:W-:-:S14]  /*00c0*/  BRA.U UP0, `(.L_x_0) ;  /* 0x0000000100307547 */ /* 0x002fdc000b800000 */
[----:B------:R-:W1:Y:S02]  /*00d0*/  LDCU.64 UR4, c[0x0][0xa88] ;  /* 0x00015100ff0477ac */ /* 0x000e640008000a00 */
[----:B-1----:R-:W-:-:S04]  /*00e0*/  UISETP.NE.U32.AND UP0, UPT, UR4, URZ, UPT ;  /* 0x000000ff0400728c */ /* 0x002fc8000bf05070 */
[----:B------:R-:W-:-:S09]  /*00f0*/  UISETP.NE.AND.EX UP0, UPT, UR5, URZ, UPT, UP0 ;  /* 0x000000ff0500728c */ /* 0x000fd2000bf05300 */
[----:B------:R-:W-:Y:S05]  /*0100*/  BRA.U !UP0, `(.L_x_1) ;  /* 0x0000000108147547 */ /* 0x000fea000b800000 */
[----:B------:R-:W1:Y:S01]  /*0110*/  LDC.64 R2, c[0x0][0xa88] ;  /* 0x0002a200ff027b82 */ /* 0x000e620000000a00 */
[----:B------:R-:W1:Y:S02]  /*0120*/  LDCU.64 UR4, c[0x0][0x358] ;  /* 0x00006b00ff0477ac */ /* 0x000e640008000a00 */
[----:B-1----:R1:W5:Y:S01]  /*0130*/  LDG.E R41, desc[UR4][R2.64] ;  /* 0x0000000402297981 */ /* 0x002362000c1e1900 */
[----:B------:R-:W-:Y:S01]  /*0140*/  HFMA2 R78, -RZ, RZ, 0, 5.9604644775390625e-08 ;  /* 0x00000001ff4e7431 */ /* 0x000fe200000001ff */
[----:B------:R-:W-:Y:S05]  /*0150*/  BRA `(.L_x_0) ;  /* 0x00000000000c7947 */ /* 0x000fea0003800000 */
.L_x_1:
[----:B------:R-:W1:Y:S01]  /*0160*/  LDCU UR4, c[0x0][0xa80] ;  /* 0x00015000ff0477ac */ /* 0x000e620008000800 */
[----:B------:R-:W-:Y:S01]  /*0170*/  HFMA2 R78, -RZ, RZ, 0, 5.9604644775390625e-08 ;  /* 0x00000001ff4e7431 */ /* 0x000fe200000001ff */
[----:B-1----:R-:W-:-:S07]  /*0180*/  MOV R41, UR4 ;  /* 0x0000000400297c02 */ /* 0x002fce0008000f00 */
.L_x_0:
[----:B------:R-:W2:Y:S02]  /*0190*/  LDCU.64 UR4, c[0x0][0xab0] ;  /* 0x00015600ff0477ac */ /* 0x000ea40008000a00 */
[----:B--2---:R-:W-:-:S04]  /*01a0*/  UISETP.NE.U32.AND UP0, UPT, UR4, URZ, UPT ;  /* 0x000000ff0400728c */ /* 0x004fc8000bf05070 */
[----:B------:R-:W-:-:S09]  /*01b0*/  UISETP.NE.AND.EX UP0, UPT, UR5, URZ, UPT, UP0 ;  /* 0x000000ff0500728c */ /* 0x000fd2000bf05300 */
[----:B------:R-:W-:Y:S05]  /*01c0*/  BRA.U UP0, `(.L_x_2) ;  /* 0x0000000100287547 */ /* 0x000fea000b800000 */
[----:B------:R-:W2:Y:S02]  /*01d0*/  LDCU.64 UR4, c[0x0][0xaa8] ;  /* 0x00015500ff0477ac */ /* 0x000ea40008000a00 */
[----:B--2---:R-:W-:-:S04]  /*01e0*/  UISETP.NE.U32.AND UP0, UPT, UR4, URZ, UPT ;  /* 0x000000ff0400728c */ /* 0x004fc8000bf05070 */
[----:B------:R-:W-:-:S09]  /*01f0*/  UISETP.NE.AND.EX UP0, UPT, UR5, URZ, UPT, UP0 ;  /* 0x000000ff0500728c */ /* 0x000fd2000bf05300 */
[----:B------:R-:W-:Y:S05]  /*0200*/  BRA.U !UP0, `(.L_x_3) ;  /* 0x0000000108107547 */ /* 0x000fea000b800000 */
[----:B------:R-:W2:Y:S01]  /*0210*/  LDC.64 R36, c[0x0][0xaa8] ;  /* 0x0002aa00ff247b82 */ /* 0x000ea20000000a00 */
[----:B------:R-:W2:Y:S02]  /*0220*/  LDCU.64 UR4, c[0x0][0x358] ;  /* 0x00006b00ff0477ac */ /* 0x000ea40008000a00 */
[----:B--2---:R2:W5:Y:S01]  /*0230*/  LDG.E R36, desc[UR4][R36.64] ;  /* 0x0000000424247981 */ /* 0x004562000c1e1900 */
[----:B------:R-:W-:Y:S05]  /*0240*/  BRA `(.L_x_2) ;  /* 0x0000000000087947 */ /* 0x000fea0003800000 */
.L_x_3:
[----:B------:R-:W2:Y:S02]  /*0250*/  LDCU UR4, c[0x0][0xaa0] ;  /* 0x00015400ff0477ac */ /* 0x000ea40008000800 */
[----:B--2---:R-:W-:Y:S02]  /*0260*/  MOV R36, UR4 ;  /* 0x0000000400247c02 */ /* 0x004fe40008000f00 */
.L_x_2:
[----:B------:R-:W-:Y:S01]  /*0270*/  IMAD.U32 R0, RZ, RZ, UR18 ;  /* 0x00000012ff007e24 */ /* 0x000fe2000f8e00ff */
[----:B------:R-:W-:Y:S04]  /*0280*/  BSSY.RECONVERGENT B0, `(.L_x_4) ;  /* 0x000000f000007945 */ /* 0x000fe80003800200 */
[C---:B------:R-:W-:Y:S02]  /*0290*/  ISETP.NE.OR P1, PT, R0.reuse, 0x1, !P2 ;  /* 0x000000010000780c */ /* 0x040fe40005725670 */
[----:B------:R-:W-:-:S11]  /*02a0*/  ISETP.NE.OR P0, PT, R0, 0x3, !P2 ;  /* 0x000000030000780c */ /* 0x000fd60005705670 */
[----:B------:R-:W-:Y:S05]  /*02b0*/  @P1 BRA `(.L_x_5) ;  /* 0x00000000002c1947 */ /* 0x000fea0003800000 */
[----:B------:R-:W3:Y:S02]  /*02c0*/  LDCU.64 UR4, c[0x0][0x348] ;  /* 0x00006900ff0477ac */ /* 0x000ee40008000a00 */
[----:B---3--:R-:W-:Y:S02]  /*02d0*/  UIADD3 UR8, UP2, UPT, UR4, 0x80, URZ ;  /* 0x0000008004087890 */ /* 0x008fe4000ff5e0ff */
[----:B------:R-:W-:Y:S02]  /*02e0*/  UIADD3 UR6, UP1, UPT, UR4, 0x280, URZ ;  /* 0x0000028004067890 */ /* 0x000fe4000ff3e0ff */
[----:B------:R-:W-:Y:S02]  /*02f0*/  UIADD3 UR4, UP0, UPT, UR4, 0x180, URZ ;  /* 0x0000018004047890 */ /* 0x000fe4000ff1e0ff */
[----:B------:R-:W-:Y:S02]  /*0300*/  UIADD3.X UR9, UPT, UPT, URZ, UR5, URZ, UP2, !UPT ;  /* 0x00000005ff097290 */ /* 0x000fe400097fe4ff */
[----:B------:R-:W-:-:S02]  /*0310*/  UIADD3.X UR7, UPT, UPT, URZ, UR5, URZ, UP1, !UPT ;  /* 0x00000005ff077290 */ /* 0x000fc40008ffe4ff */
[----:B------:R-:W-:-:S05]  /*0320*/  UIADD3.X UR5, UPT, UPT, URZ, UR5, URZ, UP0, !UPT ;  /* 0x00000005ff057290 */ /* 0x000fca00087fe4ff */
[----:B------:R3:W-:Y:S02]  /*0330*/  UTMACCTL.PF [UR8] ;  /* 0x00000000080079b9 */ /* 0x0007e40008040000 */
[----:B------:R3:W-:Y:S02]  /*0340*/  UTMACCTL.PF [UR6] ;  /* 0x00000000060079b9 */ /* 0x0007e40008040000 */
[----:B------:R3:W-:Y:S02]  /*0350*/  UTMACCTL.PF [UR4] ;  /* 0x00000000040079b9 */ /* 0x0007e40008040000 */
[----:B---3--:R-:W-:Y:S01]  /*0360*/  NOP ;  /* 0x0000000000007918 */ /* 0x008fe20000000000 */
.L_x_5:
[----:B------:R-:W-:Y:S05]  /*0370*/  BSYNC.RECONVERGENT B0 ;  /* 0x0000000000007941 */ /* 0x000fea0003800200 */
.L_x_4:
[----:B------:R-:W-:Y:S04]  /*0380*/  BSSY.RECONVERGENT B0, `(.L_x_6) ;  /* 0x000000a000007945 */ /* 0x000fe80003800200 */
[----:B------:R-:W-:Y:S05]  /*0390*/  @P0 BRA `(.L_x_7) ;  /* 0x0000000000200947 */ /* 0x000fea0003800000 */
[----:B------:R-:W3:Y:S02]  /*03a0*/  LDCU.64 UR4, c[0x0][0x348] ;  /* 0x00006900ff0477ac */ /* 0x000ee40008000a00 */
[----:B---3--:R-:W-:Y:S02]  /*03b0*/  UIADD3 UR6, UP1, UPT, UR4, 0x780, URZ ;  /* 0x0000078004067890 */ /* 0x008fe4000ff3e0ff */
[----:B------:R-:W-:Y:S02]  /*03c0*/  UIADD3 UR4, UP0, UPT, UR4, 0x880, URZ ;  /* 0x0000088004047890 */ /* 0x000fe4000ff1e0ff */
[----:B------:R-:W-:Y:S02]  /*03d0*/  UIADD3.X UR7, UPT, UPT, URZ, UR5, URZ, UP1, !UPT ;  /* 0x00000005ff077290 */ /* 0x000fe40008ffe4ff */
[----:B------:R-:W-:-:S07]  /*03e0*/  UIADD3.X UR5, UPT, UPT, URZ, UR5, URZ, UP0, !UPT ;  /* 0x00000005ff057290 */ /* 0x000fce00087fe4ff */
[----:B------:R3:W-:Y:S02]  /*03f0*/  UTMACCTL.PF [UR6] ;  /* 0x00000000060079b9 */ /* 0x0007e40008040000 */
[----:B------:R3:W-:Y:S02]  /*0400*/  UTMACCTL.PF [UR4] ;  /* 0x00000000040079b9 */ /* 0x0007e40008040000 */
[----:B---3--:R-:W-:Y:S01]  /*0410*/  NOP ;  /* 0x0000000000007918 */ /* 0x008fe20000000000 */
.L_x_7:
[----:B------:R-:W-:Y:S05]  /*0420*/  BSYNC.RECONVERGENT B0 ;  /* 0x0000000000007941 */ /* 0x000fea0003800200 */
.L_x_6:
[----:B------:R-:W3:Y:S01]  /*0430*/  LDCU.64 UR4, c[0x0][0xa88] ;  /* 0x00015100ff0477ac */ /* 0x000ee20008000a00 */
[----:B------:R-:W-:Y:S02]  /*0440*/  UISETP.EQ.U32.AND UP1, UPT, UR10, URZ, UPT ;  /* 0x000000ff0a00728c */ /* 0x000fe4000bf22070 */
[----:B------:R-:W-:Y:S02]  /*0450*/  UPLOP3.LUT UP4, UPT, UPT, UPT, UPT, 0x80, 0x8 ;  /* 0x000000000008789c */ /* 0x000fe40003f8f070 */
[----:B---3--:R-:W-:-:S04]  /*0460*/  UISETP.NE.U32.AND UP0, UPT, UR4, URZ, UPT ;  /* 0x000000ff0400728c */ /* 0x008fc8000bf05070 */
[----:B------:R-:W-:-:S04]  /*0470*/  UISETP.NE.AND.EX UP2, UPT, UR5, URZ, UPT, UP0 ;  /* 0x000000ff0500728c */ /* 0x000fc8000bf45300 */
[----:B------:R-:W-:-:S04]  /*0480*/  UISETP.EQ.OR.EX UP3, UPT, UR11, URZ, !UP2, UP1 ;  /* 0x000000ff0b00728c */ /* 0x000fc8000d762710 */
[----:B------:R-:W-:-:S06]  /*0490*/  UP2UR UR4, UPR, URZ, 0x8 ;  /* 0x00000008ff047883 */ /* 0x000fcc0008000000 */
[----:B------:R-:W-:Y:S01]  /*04a0*/  MOV R87, UR4 ;  /* 0x0000000400577c02 */ /* 0x000fe20008000f00 */
[----:B------:R-:W-:Y:S06]  /*04b0*/  BRA.U !UP3, `(.L_x_8) ;  /* 0x000000010b207547 */ /* 0x000fec000b800000 */
[----:B------:R-:W-:Y:S01]  /*04c0*/  UISETP.NE.U32.AND UP0, UPT, UR10, URZ, UPT ;  /* 0x000000ff0a00728c */ /* 0x000fe2000bf05070 */
[----:B-----5:R-:W-:Y:S01]  /*04d0*/  FSETP.NEU.AND P0, PT, R41, RZ, PT ;  /* 0x000000ff2900720b */ /* 0x020fe20003f0d000 */
[----:B------:R-:W-:Y:S02]  /*04e0*/  USEL UR4, URZ, 0xffffffff, UP2 ;  /* 0xffffffffff047887 */ /* 0x000fe40009000000 */
[----:B------:R-:W-:-:S10]  /*04f0*/  UISETP.NE.AND.EX UP1, UPT, UR11, URZ, UPT, UP0 ;  /* 0x000000ff0b00728c */ /* 0x000fd4000bf25300 */
[----:B------:R-:W-:Y:S01]  /*0500*/  VOTEU.ANY UP0, P0 ;  /* 0x0000000000ff7886 */ /* 0x000fe20000000100 */
[----:B------:R-:W-:-:S04]  /*0510*/  @!UP1 USEL UR4, URZ, 0xffffffff, UP0 ;  /* 0xffffffffff049887 */ /* 0x000fc80008000000 */
[----:B------:R-:W-:-:S04]  /*0520*/  ULOP3.LUT UR4, UR4, 0x1, URZ, 0xc0, !UPT ;  /* 0x0000000104047892 */ /* 0x000fc8000f8ec0ff */
[----:B------:R-:W-:-:S11]  /*0530*/  UISETP.NE.U32.AND UP4, UPT, UR4, 0x1, UPT ;  /* 0x000000010400788c */ /* 0x000fd6000bf85070 */
.L_x_8:
[----:B------:R-:W3:Y:S02]  /*0540*/  SHFL.IDX PT, R0, R80, RZ, 0x1f ;  /* 0x00001fff50007589 */ /* 0x000ee400000e0000 */
[----:B---3--:R-:W-:-:S13]  /*0550*/  ISETP.NE.AND P0, PT, R0, RZ, PT ;  /* 0x000000ff0000720c */ /* 0x008fda0003f05270 */
[----:B------:R-:W-:Y:S05]  /*0560*/  @P0 BRA `(.L_x_9) ;  /* 0x0000000000540947 */ /* 0x000fea0003800000 */
[----:B------:R-:W-:Y:S01]  /*0570*/  UMOV UR4, 0x400 ;  /* 0x0000040000047882 */ /* 0x000fe20000000000 */
[----:B------:R-:W-:Y:S01]  /*0580*/  UMOV UR6, 0x1 ;  /* 0x0000000100067882 */ /* 0x000fe20000000000 */
[----:B------:R-:W-:Y:S02]  /*0590*/  ULEA UR4, UR54, UR4, 0x18 ;  /* 0x0000000436047291 */ /* 0x000fe4000f8ec0ff */
[----:B------:R-:W-:-:S04]  /*05a0*/  UIADD3 UR6, UPT, UPT, -UR6, 0x100000, URZ ;  /* 0x0010000006067890 */ /* 0x000fc8000fffe1ff */
[----:B------:R-:W-:Y:S02]  /*05b0*/  USHF.L.U32 UR7, UR6, 0xb, URZ ;  /* 0x0000000b06077899 */ /* 0x000fe400080006ff */
[----:B------:R-:W-:Y:S01]  /*05c0*/  USHF.L.U32 UR6, UR6, 0x1, URZ ;  /* 0x0000000106067899 */ /* 0x000fe200080006ff */
[----:B------:R-:W-:Y:S01]  /*05d0*/  ELECT P0, URZ, PT ;  /* 0x0000000000ff782f */ /* 0x000fe20003800000 */
[----:B------:R-:W3:Y:S10]  /*05e0*/  FENCE.VIEW.ASYNC.S ;  /* 0x00000000000073c6 */ /* 0x000ef40000000000 */
[----:B---3--:R3:W4:Y:S01]  /*05f0*/  SYNCS.EXCH.64 URZ, [UR4], UR6 ;  /* 0x0000000604ff75b2 */ /* 0x0087220008000100 */
[----:B------:R3:W1:Y:S01]  /*0600*/  SYNCS.EXCH.64 URZ, [UR4+0x30], UR6 ;  /* 0x0000300604ff75b2 */ /* 0x0006620008000100 */
        /* <DEDUP_REMOVED lines=10> */
[----:B------:R-:W-:Y:S01]  /*06b0*/  NOP ;  /* 0x0000000000007918 */ /* 0x000fe20000000000 */
.L_x_9:
[----:B------:R-:W2:Y:S01]  /*06c0*/  SHFL.IDX PT, R0, R80, RZ, 0x1f ;  /* 0x00001fff50007589 */ /* 0x000ea200000e0000 */
[----:B------:R-:W-:Y:S01]  /*06d0*/  NOP ;  /* 0x0000000000007918 */ /* 0x000fe20000000000 */
[----:B--2---:R-:W-:-:S13]  /*06e0*/  ISETP.NE.AND P0, PT, R0, 0x1, PT ;  /* 0x000000010000780c */ /* 0x004fda0003f05270 */
[----:B------:R-:W-:Y:S05]  /*06f0*/  @P0 BRA `(.L_x_10) ;  /* 0x0000000000540947 */ /* 0x000fea0003800000 */
[----:B---3--:R-:W-:Y:S01]  /*0700*/  UMOV UR4, 0x400 ;  /* 0x0000040000047882 */ /* 0x008fe20000000000 */
[----:B------:R-:W-:Y:S01]  /*0710*/  UMOV UR8, 0x20 ;  /* 0x0000002000087882 */ /* 0x000fe20000000000 */
[----:B------:R-:W-:Y:S01]  /*0720*/  UMOV UR6, 0x80 ;  /* 0x0000008000067882 */ /* 0x000fe20000000000 */
[----:B------:R-:W-:Y:S02]  /*0730*/  ULEA UR4, UR54, UR4, 0x18 ;  /* 0x0000000436047291 */ /* 0x000fe4000f8ec0ff */
[----:B------:R-:W-:-:S04]  /*0740*/  UIADD3 UR8, UPT, UPT, -UR8, 0x100000, URZ ;  /* 0x0010000008087890 */ /* 0x000fc8000fffe1ff */
[----:B------:R-:W-:Y:S02]  /*0750*/  USHF.L.U32 UR9, UR8, 0xb, URZ ;  /* 0x0000000b08097899 */ /* 0x000fe400080006ff */
[----:B------:R-:W-:Y:S02]  /*0760*/  USHF.L.U32 UR8, UR8, 0x1, URZ ;  /* 0x0000000108087899 */ /* 0x000fe400080006ff */
[----:B------:R-:W-:-:S04]  /*0770*/  UIADD3 UR6, UPT, UPT, -UR6, 0x100000, URZ ;  /* 0x0010000006067890 */ /* 0x000fc8000fffe1ff */
[----:B------:R-:W-:Y:S02]  /*0780*/  USHF.L.U32 UR7, UR6, 0xb, URZ ;  /* 0x0000000b06077899 */ /* 0x000fe400080006ff */
[----:B------:R-:W-:Y:S01]  /*0790*/  USHF.L.U32 UR6, UR6, 0x1, URZ ;  /* 0x0000000106067899 */ /* 0x000fe200080006ff */
[----:B------:R-:W-:Y:S01]  /*07a0*/  ELECT P0, URZ, PT ;  /* 0x0000000000ff782f */ /* 0x000fe20003800000 */
[----:B------:R-:W2:Y:S02]  /*07b0*/  FENCE.VIEW.ASYNC.S ;  /* 0x00000000000073c6 */ /* 0x000ea40000000000 */
[----:B--2---:R2:W3:Y:S08]  /*07c0*/  SYNCS.EXCH.64 URZ, [UR4+0x60], UR8 ;  /* 0x0000600804ff75b2 */ /* 0x0044f00008000100 */
        /* <DEDUP_REMOVED lines=8> */
.L_x_10:
[----:B------:R-:W4:Y:S01]  /*0850*/  SHFL.IDX PT, R0, R80, RZ, 0x1f ;  /* 0x00001fff50007589 */ /* 0x000f2200000e0000 */
[----:B------:R-:W-:Y:S01]  /*0860*/  NOP ;  /* 0x0000000000007918 */ /* 0x000fe20000000000 */
[----:B----4-:R-:W-:-:S13]  /*0870*/  ISETP.NE.AND P0, PT, R0, 0x3, PT ;  /* 0x000000030000780c */ /* 0x010fda0003f05270 */
[----:B------:R-:W-:Y:S05]  /*0880*/  @P0 BRA `(.L_x_11) ;  /* 0x00000000002c0947 */ /* 0x000fea0003800000 */
[----:B--23--:R-:W-:Y:S01]  /*0890*/  UMOV UR6, 0x400 ;  /* 0x0000040000067882 */ /* 0x00cfe20000000000 */
[----:B------:R-:W-:Y:S01]  /*08a0*/  UMOV UR4, 0x20 ;  /* 0x0000002000047882 */ /* 0x000fe20000000000 */
[----:B------:R-:W-:Y:S02]  /*08b0*/  ULEA UR6, UR54, UR6, 0x18 ;  /* 0x0000000636067291 */ /* 0x000fe4000f8ec0ff */
[----:B------:R-:W-:-:S04]  /*08c0*/  UIADD3 UR4, UPT, UPT, -UR4, 0x100000, URZ ;  /* 0x0010000004047890 */ /* 0x000fc8000fffe1ff */
[----:B------:R-:W-:Y:S02]  /*08d0*/  USHF.L.U32 UR5, UR4, 0xb, URZ ;  /* 0x0000000b04057899 */ /* 0x000fe400080006ff */
[----:B------:R-:W-:Y:S01]  /*08e0*/  USHF.L.U32 UR4, UR4, 0x1, URZ ;  /* 0x0000000104047899 */ /* 0x000fe200080006ff */
[----:B------:R-:W-:Y:S01]  /*08f0*/  ELECT P0, URZ, PT ;  /* 0x0000000000ff782f */ /* 0x000fe20003800000 */
[----:B------:R-:W2:Y:S10]  /*0900*/  FENCE.VIEW.ASYNC.S ;  /* 0x00000000000073c6 */ /* 0x000eb40000000000 */
[----:B--2---:R4:W2:Y:S01]  /*0910*/  SYNCS.EXCH.64 URZ, [UR6+0xa0], UR4 ;  /* 0x0000a00406ff75b2 */ /* 0x0048a20008000100 */
[----:B------:R4:W3:Y:S02]  /*0920*/  SYNCS.EXCH.64 URZ, [UR6+0xa8], UR4 ;  /* 0x0000a80406ff75b2 */ /* 0x0008e40008000100 */
[----:B----4-:R-:W-:Y:S01]  /*0930*/  NOP ;  /* 0x0000000000007918 */ /* 0x010fe20000000000 */
.L_x_11:
[----:B------:R-:W4:Y:S01]  /*0940*/  SHFL.IDX PT, R0, R80, RZ, 0x1f ;  /* 0x00001fff50007589 */ /* 0x000f2200000e0000 */
[----:B------:R-:W-:Y:S01]  /*0950*/  NOP ;  /* 0x0000000000007918 */ /* 0x000fe20000000000 */
[----:B----4-:R-:W-:-:S13]  /*0960*/  ISETP.NE.AND P0, PT, R0, 0x4, PT ;  /* 0x000000040000780c */ /* 0x010fda0003f05270 */
[----:B------:R-:W-:Y:S05]  /*0970*/  @P0 BRA `(.L_x_12) ;  /* 0x0000000000480947 */ /* 0x000fea0003800000 */
[----:B--23--:R-:W-:Y:S01]  /*0980*/  UMOV UR4, 0x1e0 ;  /* 0x000001e000047882 */ /* 0x00cfe20000000000 */
[----:B------:R-:W-:Y:S01]  /*0990*/  UMOV UR6, 0x400 ;  /* 0x0000040000067882 */ /* 0x000fe20000000000 */
[----:B------:R-:W-:Y:S01]  /*09a0*/  USEL UR4, UR4, 0x1a0, UP4 ;  /* 0x000001a004047887 */ /* 0x000fe2000a000000 */
        /* <DEDUP_REMOVED lines=10> */
[----:B--2---:R4:W2:Y:S08]  /*0a50*/  SYNCS.EXCH.64 URZ, [UR6+0xb0], UR8 ;  /* 0x0000b00806ff75b2 */ /* 0x0048b00008000100 */
[----:B------:R4:W3:Y:S01]  /*0a60*/  SYNCS.EXCH.64 URZ, [UR6+0xc0], UR4 ;  /* 0x0000c00406ff75b2 */ /* 0x0008e20008000100 */
[----:B------:R4:W1:Y:S01]  /*0a70*/  SYNCS.EXCH.64 URZ, [UR6+0xb8], UR8 ;  /* 0x0000b80806ff75b2 */ /* 0x0008620008000100 */
[----:B------:R4:W1:Y:S02]  /*0a80*/  SYNCS.EXCH.64 URZ, [UR6+0xc8], UR4 ;  /* 0x0000c80406ff75b2 */ /* 0x0008640008000100 */
[----:B----4-:R-:W-:Y:S01]  /*0a90*/  NOP ;  /* 0x0000000000007918 */ /* 0x010fe20000000000 */
.L_x_12:
[----:B------:R-:W4:Y:S01]  /*0aa0*/  SHFL.IDX PT, R0, R80, RZ, 0x1f ;  /* 0x00001fff50007589 */ /* 0x000f2200000e0000 */
[----:B------:R-:W-:Y:S01]  /*0ab0*/  NOP ;  /* 0x0000000000007918 */ /* 0x000fe20000000000 */
[----:B----4-:R-:W-:-:S13]  /*0ac0*/  ISETP.NE.AND P0, PT, R0, 0x5, PT ;  /* 0x000000050000780c */ /* 0x010fda0003f05270 */
[----:B------:R-:W-:Y:S05]  /*0ad0*/  @P0 BRA `(.L_x_13) ;  /* 0x00000000003c0947 */ /* 0x000fea0003800000 */
[----:B--23--:R-:W-:Y:S01]  /*0ae0*/  UMOV UR4, 0x400 ;  /* 0x0000040000047882 */ /* 0x00cfe20000000000 */
        /* <DEDUP_REMOVED lines=12> */
[----:B------:R4:W3:Y:S02]  /*0bb0*/  SYNCS.EXCH.64 URZ, [UR4+0xd8], UR8 ;  /* 0x0000d80804ff75b2 */ /* 0x0008e40008000100 */
[----:B----4-:R-:W-:Y:S01]  /*0bc0*/  NOP ;  /* 0x0000000000007918 */ /* 0x010fe20000000000 */
.L_x_13:
[----:B------:R-:W4:Y:S01]  /*0bd0*/  SHFL.IDX PT, R0, R80, RZ, 0x1f ;  /* 0x00001fff50007589 */ /* 0x000f2200000e0000 */
[----:B------:R-:W-:Y:S01]  /*0be0*/  ISETP.NE.OR P1, PT, RZ, UR18, !P2 ;  /* 0x00000012ff007c0c */ /* 0x000fe2000d725670 */
        /* <DEDUP_REMOVED lines=12> */
[----:B------:R4:W3:Y:S01]  /*0cb0*/  SYNCS.EXCH.64 URZ, [UR4+0xf0], UR6 ;  /* 0x0000f00604ff75b2 */ /* 0x0008e20008000100 */
[----:B------:R4:W1:Y:S01]  /*0cc0*/  SYNCS.EXCH.64 URZ, [UR4+0xe8], UR6 ;  /* 0x0000e80604ff75b2 */ /* 0x0008620008000100 */
[----:B------:R4:W1:Y:S02]  /*0cd0*/  SYNCS.EXCH.64 URZ, [UR4+0xf8], UR6 ;  /* 0x0000f80604ff75b2 */ /* 0x0008640008000100 */
[----:B----4-:R-:W-:Y:S01]  /*0ce0*/  NOP ;  /* 0x0000000000007918 */ /* 0x010fe20000000000 */
.L_x_14:
[----:B------:R-:W-:Y:S01]  /*0cf0*/  VOTEU.ALL UP0, P1 ;  /* 0x0000000000ff7886 */ /* 0x000fe20000800000 */
[----:B--23--:R-:W-:Y:S01]  /*0d00*/  UMOV UR4, 0x100 ;  /* 0x0000010000047882 */ /* 0x00cfe20000000000 */
[----:B------:R-:W2:Y:S01]  /*0d10*/  LDCU UR7, c[0x0][0x36c] ;  /* 0x00006d80ff0777ac */ /* 0x000ea20008000800 */
[----:B------:R-:W-:Y:S01]  /*0d20*/  NOP ;  /* 0x0000000000007918 */ /* 0x000fe20000000000 */
[----:B-1----:R-:W-:Y:S01]  /*0d30*/  LOP3.LUT R3, R95, 0x1f, RZ, 0xc0, !PT ;  /* 0x0000001f5f037812 */ /* 0x002fe200078ec0ff */
[----:B------:R-:W-:Y:S01]  /*0d40*/  @!UP0 UMOV UR6, 0x400 ;  /* 0x0000040000068882 */ /* 0x000fe20000000000 */
[----:B------:R-:W-:-:S04]  /*0d50*/  @!UP0 UIADD3 UR4, UPT, UPT, -UR4, 0x100000, URZ ;  /* 0x0010000004048890 */ /* 0x000fc8000fffe1ff */
[----:B------:R-:W-:Y:S02]  /*0d60*/  @!UP0 USHF.L.U32 UR5, UR4, 0xb, URZ ;  /* 0x0000000b04058899 */ /* 0x000fe400080006ff */
[----:B------:R-:W-:Y:S02]  /*0d70*/  @!UP0 USHF.L.U32 UR4, UR4, 0x1, URZ ;  /* 0x0000000104048899 */ /* 0x000fe400080006ff */
[----:B------:R-:W-:Y:S01]  /*0d80*/  @!UP0 ULEA UR6, UR54, UR6, 0x18 ;  /* 0x0000000636068291 */ /* 0x000fe2000f8ec0ff */
[----:B------:R-:W-:Y:S01]  /*0d90*/  VOTEU.ALL UP0, P1 ;  /* 0x0000000000ff7886 */ /* 0x000fe20000800000 */
[----:B------:R-:W-:Y:S02]  /*0da0*/  UISETP.NE.AND UP5, UPT, UR18, URZ, UPT ;  /* 0x000000ff1200728c */ /* 0x000fe4000bfa5270 */
[----:B--2---:R-:W-:Y:S01]  /*0db0*/  UISETP.EQ.U32.AND UP6, UPT, UR7, 0x1, UPT ;  /* 0x000000010700788c */ /* 0x004fe2000bfc2070 */
[----:B------:R-:W1:Y:S07]  /*0dc0*/  FENCE.VIEW.ASYNC.S ;  /* 0x00000000000073c6 */ /* 0x000e6e0000000000 */
[----:B-1----:R1:W2:Y:S01]  /*0dd0*/  @!UP0 SYNCS.EXCH.64 URZ, [UR6+0x100], UR4 ;  /* 0x0001000406ff85b2 */ /* 0x0022a20008000100 */
[----:B------:R-:W-:Y:S05]  /*0de0*/  BRA.U !UP6, `(.L_x_15) ;  /* 0x000000010e087547 */ /* 0x000fea000b800000 */
[----:B--2---:R-:W-:Y:S01]  /*0df0*/  UCGABAR_ARV ;  /* 0x00000000000079c7 */ /* 0x004fe20008000000 */
[----:B------:R-:W-:Y:S05]  /*0e00*/  BRA `(.L_x_16) ;  /* 0x0000000000047947 */ /* 0x000fea0003800000 */
.L_x_15:
[----:B--2---:R-:W-:Y:S01]  /*0e10*/  NOP ;  /* 0x0000000000007918 */ /* 0x004fe20000000000 */
.L_x_16:
[----:B------:R-:W2:Y:S01]  /*0e20*/  S2UR UR26, SR_CTAID.X ;  /* 0x00000000001a79c3 */ /* 0x000ea20000002500 */
[----:B------:R-:W-:-:S05]  /*0e30*/  CS2R.32 R86, SR_CgaSize ;  /* 0x0000000000567805 */ /* 0x000fca0000008a00 */
[----:B------:R-:W-:-:S05]  /*0e40*/  IMAD R86, R86, -0xa0, RZ ;  /* 0xffffff6056567824 */ /* 0x000fca00078e02ff */
[----:B-1----:R-:W-:-:S14]  /*0e50*/  R2UR UR5, R86 ;  /* 0x00000000560572ca */ /* 0x002fdc00000e0000 */
[----:B------:R-:W1:Y:S01]  /*0e60*/  LDCU UR5, c[0x0][UR5+0x2b0] ;  /* 0x00005600050577ac */ /* 0x000e620008000800 */
[----:B------:R-:W-:-:S05]  /*0e70*/  CS2R.32 R86, SR_CgaSize ;  /* 0x0000000000567805 */ /* 0x000fca0000008a00 */
[----:B------:R-:W-:-:S05]  /*0e80*/  IMAD R86, R86, -0xa0, RZ ;  /* 0xffffff6056567824 */ /* 0x000fca00078e02ff */
[----:B------:R-:W-:-:S14]  /*0e90*/  R2UR UR4, R86 ;  /* 0x00000000560472ca */ /* 0x000fdc00000e0000 */
[----:B------:R-:W3:Y:S01]  /*0ea0*/  LDCU UR4, c[0x0][UR4+0x2b4] ;  /* 0x00005680040477ac */ /* 0x000ee20008000800 */
[----:B------:R-:W4:Y:S01]  /*0eb0*/  S2UR UR7, SR_CTAID.Y ;  /* 0x00000000000779c3 */ /* 0x000f220000002600 */
[----:B------:R-:W-:-:S05]  /*0ec0*/  CS2R.32 R86, SR_CgaSize ;  /* 0x0000000000567805 */ /* 0x000fca0000008a00 */
[----:B------:R-:W-:-:S05]  /*0ed0*/  IMAD R86, R86, -0xa0, RZ ;  /* 0xffffff6056567824 */ /* 0x000fca00078e02ff */
[----:B------:R-:W-:-:S14]  /*0ee0*/  R2UR UR8, R86 ;  /* 0x00000000560872ca */ /* 0x000fdc00000e0000 */
[----:B------:R-:W3:Y:S01]  /*0ef0*/  LDCU UR8, c[0x0][UR8+0x2a0] ;  /* 0x00005400080877ac */ /* 0x000ee20008000800 */
[----:B------:R-:W-:-:S05]  /*0f00*/  CS2R.32 R86, SR_CgaSize ;  /* 0x0000000000567805 */ /* 0x000fca0000008a00 */
[----:B------:R-:W-:-:S05]  /*0f10*/  IMAD R86, R86, -0xa0, RZ ;  /* 0xffffff6056567824 */ /* 0x000fca00078e02ff */
[----:B------:R-:W-:-:S14]  /*0f20*/  R2UR UR9, R86 ;  /* 0x00000000560972ca */ /* 0x000fdc00000e0000 */
[----:B------:R-:W3:Y:S01]  /*0f30*/  LDCU UR9, c[0x0][UR9+0x2a4] ;  /* 0x00005480090977ac */ /* 0x000ee20008000800 */
[----:B------:R-:W3:Y:S01]  /*0f40*/  S2UR UR36, SR_CTAID.Z ;  /* 0x00000000002479c3 */ /* 0x000ee20000002700 */
[----:B------:R-:W3:Y:S01]  /*0f50*/  LDCU UR19, c[0x0][0xd24] ;  /* 0x0001a480ff1377ac */ /* 0x000ee20008000800 */
[----:B------:R-:W3:Y:S01]  /*0f60*/  LDCU UR45, c[0x0][0xd24] ;  /* 0x0001a480ff2d77ac */ /* 0x000ee20008000800 */
[----:B--2---:R-:W-:Y:S01]  /*0f70*/  I2FP.F32.U32 R2, UR26 ;  /* 0x0000001a00027c45 */ /* 0x004fe20008201000 */
[----:B------:R-:W2:Y:S04]  /*0f80*/  LDCU UR23, c[0x0][0xd30] ;  /* 0x0001a600ff1777ac */ /* 0x000ea80008000800 */
[----:B-1----:R-:W-:Y:S01]  /*0f90*/  FMUL R2, R2, UR5 ;  /* 0x0000000502027c20 */ /* 0x002fe20008400000 */
[----:B------:R-:W-:Y:S01]  /*0fa0*/  ULOP3.LUT UR40, UR26, 0x1, URZ, 0xc0, !UPT ;  /* 0x000000011a287892 */ /* 0x000fe2000f8ec0ff */
[----:B----4-:R-:W-:Y:S01]  /*0fb0*/  I2FP.F32.U32 R0, UR7 ;  /* 0x0000000700007c45 */ /* 0x010fe20008201000 */
[----:B------:R-:W-:-:S03]  /*0fc0*/  UMOV UR27, UR7 ;  /* 0x00000007001b7c82 */ /* 0x000fc60008000000 */
[----:B------:R-:W1:Y:S01]  /*0fd0*/  F2I.U32.TRUNC.NTZ R2, R2 ;  /* 0x0000000200027305 */ /* 0x000e62000020f000 */
[----:B---3--:R-:W-:Y:S01]  /*0fe0*/  UISETP.GE.AND UP1, UPT, UR19, 0x1, UPT ;  /* 0x000000011300788c */ /* 0x008fe2000bf26270 */
[----:B------:R-:W-:-:S06]  /*0ff0*/  FMUL R0, R0, UR4 ;  /* 0x0000000400007c20 */ /* 0x000fcc0008400000 */
[----:B------:R-:W3:Y:S01]  /*1000*/  F2I.U32.TRUNC.NTZ R0, R0 ;  /* 0x0000000000007305 */ /* 0x000ee2000020f000 */
[----:B-1----:R-:W-:Y:S02]  /*1010*/  R2UR UR4, R2 ;  /* 0x00000000020472ca */ /* 0x002fe400000e0000 */
[----:B------:R-:W-:Y:S02]  /*1020*/  PRMT R2, RZ, 0x7610, R2 ;  /* 0x00007610ff027816 */ /* 0x000fe40000000002 */
[----:B---3--:R-:W-:Y:S02]  /*1030*/  R2UR UR6, R0 ;  /* 0x00000000000672ca */ /* 0x008fe400000e0000 */
[----:B------:R-:W-:-:S07]  /*1040*/  PRMT R0, RZ, 0x7610, R0 ;  /* 0x00007610ff007816 */ /* 0x000fce0000000000 */
[----:B------:R-:W-:-:S04]  /*1050*/  UIADD3 UR5, UPT, UPT, -UR4, URZ, URZ ;  /* 0x000000ff04057290 */ /* 0x000fc8000fffe1ff */
[----:B------:R-:W-:Y:S02]  /*1060*/  UIMAD UR5, UR8, UR5, UR26 ;  /* 0x00000005080572a4 */ /* 0x000fe4000f8e021a */
[----:B------:R-:W-:-:S04]  /*1070*/  UIADD3 UR4, UPT, UPT, -UR6, URZ, URZ ;  /* 0x000000ff06047290 */ /* 0x000fc8000fffe1ff */
[----:B------:R-:W-:Y:S01]  /*1080*/  IMAD.U32 R86, RZ, RZ, UR5 ;  /* 0x00000005ff567e24 */ /* 0x000fe2000f8e00ff */
[----:B------:R-:W-:-:S06]  /*1090*/  UIMAD UR4, UR9, UR4, UR7 ;  /* 0x00000004090472a4 */ /* 0x000fcc000f8e0207 */
[----:B------:R-:W-:Y:S01]  /*10a0*/  IMAD.U32 R85, RZ, RZ, UR4 ;  /* 0x00000004ff557e24 */ /* 0x000fe2000f8e00ff */
[----:B--2---:R-:W-:Y:S06]  /*10b0*/  BRA.U UP5, `(.L_x_17) ;  /* 0x0000000105307547 */ /* 0x004fec000b800000 */
[----:B------:R-:W-:Y:S01]  /*10c0*/  R2UR UR5, R85 ;  /* 0x00000000550572ca */ /* 0x000fe200000e0000 */
[----:B------:R-:W-:Y:S01]  /*10d0*/  UMOV UR7, 0x3 ;  /* 0x0000000300077882 */ /* 0x000fe20000000000 */
[----:B------:R-:W-:-:S11]  /*10e0*/  R2UR UR4, R86 ;  /* 0x00000000560472ca */ /* 0x000fd600000e0000 */
[----:B------:R-:W-:-:S04]  /*10f0*/  UISETP.NE.AND UP0, UPT, UR5, URZ, UPT ;  /* 0x000000ff0500728c */ /* 0x000fc8000bf05270 */
[----:B------:R-:W-:Y:S02]  /*1100*/  UISETP.LT.U32.OR UP0, UPT, UR4, 0x2, !UP0 ;  /* 0x000000020400788c */ /* 0x000fe4000c701470 */
[----:B------:R-:W-:Y:S02]  /*1110*/  ULOP3.LUT UR4, UR4, 0xfffffffe, URZ, 0xc0, !UPT ;  /* 0xfffffffe04047892 */ /* 0x000fe4000f8ec0ff */
[----:B------:R-:W-:Y:S02]  /*1120*/  USEL UR6, URZ, 0x1, !UP0 ;  /* 0x00000001ff067887 */ /* 0x000fe4000c000000 */
[----:B------:R-:W-:Y:S02]  /*1130*/  USEL UR5, URZ, 0x2, !UP0 ;  /* 0x00000002ff057887 */ /* 0x000fe4000c000000 */
[----:B------:R-:W-:Y:S02]  /*1140*/  USHF.L.U32 UR4, UR7, UR4, URZ ;  /* 0x0000000407047299 */ /* 0x000fe400080006ff */
[----:B------:R-:W-:-:S04]  /*1150*/  UIADD3 UR5, UPT, UPT, UR6, UR5, URZ ;  /* 0x0000000506057290 */ /* 0x000fc8000fffe0ff */
[----:B------:R-:W-:Y:S02]  /*1160*/  IMAD.U32 R0, RZ, RZ, UR4 ;  /* 0x00000004ff007e24 */ /* 0x000fe4000f8e00ff */
[----:B------:R-:W-:Y:S02]  /*1170*/  IMAD.U32 R2, RZ, RZ, UR5 ;  /* 0x00000005ff027e24 */ /* 0x000fe4000f8e00ff */
.L_x_17:
[----:B------:R-:W-:Y:S05]  /*1180*/  BRA.U !UP1, `(.L_x_18) ;  /* 0x0000000109d07547 */ /* 0x000fea000b800000 */
[----:B------:R-:W1:Y:S01]  /*1190*/  LDCU.128 UR12, c[0x0][0xd10] ;  /* 0x0001a200ff0c77ac */ /* 0x000e620008000c00 */
[----:B------:R-:W2:Y:S01]  /*11a0*/  LDCU UR6, c[0x0][0x370] ;  /* 0x00006e00ff0677ac */ /* 0x000ea20008000800 */
[----:B------:R-:W3:Y:S01]  /*11b0*/  LDCU UR7, c[0x0][0x374] ;  /* 0x00006e80ff0777ac */ /* 0x000ee20008000800 */
[----:B------:R-:W4:Y:S01]  /*11c0*/  LDCU UR21, c[0x0][0xd0c] ;  /* 0x0001a180ff1577ac */ /* 0x000f220008000800 */
[----:B------:R-:W4:Y:S01]  /*11d0*/  LDCU UR22, c[0x0][0xd20] ;  /* 0x0001a400ff1677ac */ /* 0x000f220008000800 */
[----:B------:R-:W4:Y:S01]  /*11e0*/  LDCU.64 UR8, c[0x0][0xd28] ;  /* 0x0001a500ff0877ac */ /* 0x000f220008000a00 */
[----:B-1----:R-:W-:Y:S02]  /*11f0*/  UISETP.NE.AND UP3, UPT, UR14, 0x1, UPT ;  /* 0x000000010e00788c */ /* 0x002fe4000bf65270 */
[----:B---3--:R-:W-:Y:S02]  /*1200*/  UIMAD.WIDE.U32 UR10, UR7, UR15, URZ ;  /* 0x0000000f070a72a5 */ /* 0x008fe4000f8e00ff */
[----:B--2---:R-:W-:-:S02]  /*1210*/  UIMAD.WIDE.U32 UR16, UR6, UR12, URZ ;  /* 0x0000000c061072a5 */ /* 0x004fc4000f8e00ff */
[----:B----4-:R-:W-:Y:S02]  /*1220*/  UISETP.NE.AND UP0, UPT, UR21, 0x1, UPT ;  /* 0x000000011500788c */ /* 0x010fe4000bf05270 */
[----:B------:R-:W-:Y:S01]  /*1230*/  UIMAD.WIDE.U32 UR4, UR26, UR12, URZ ;  /* 0x0000000c1a0472a5 */ /* 0x000fe2000f8e00ff */
[----:B------:R-:W-:Y:S02]  /*1240*/  UMOV UR10, UR11 ;  /* 0x0000000b000a7c82 */ /* 0x000fe40008000000 */
[----:B------:R-:W-:Y:S01]  /*1250*/  UMOV UR16, UR17 ;  /* 0x0000001100107c82 */ /* 0x000fe20008000000 */
[----:B------:R-:W-:Y:S02]  /*1260*/  @UP3 USHF.R.U32.HI UR7, URZ, UR22, UR10 ;  /* 0x00000016ff073299 */ /* 0x000fe4000801160a */
[----:B------:R-:W-:Y:S02]  /*1270*/  UISETP.NE.AND UP1, UPT, UR19, 0x1, UPT ;  /* 0x000000011300788c */ /* 0x000fe4000bf25270 */
[----:B------:R-:W-:-:S02]  /*1280*/  USHF.R.U32.HI UR5, URZ, UR13, UR5 ;  /* 0x0000000dff057299 */ /* 0x000fc40008011605 */
[----:B------:R-:W-:Y:S02]  /*1290*/  @UP0 USHF.R.U32.HI UR6, URZ, UR13, UR16 ;  /* 0x0000000dff060299 */ /* 0x000fe40008011610 */
[----:B------:R-:W-:Y:S02]  /*12a0*/  UIMAD.WIDE.U32 UR12, UR27, UR15, URZ ;  /* 0x0000000f1b0c72a5 */ /* 0x000fe4000f8e00ff */
[----:B------:R-:W-:Y:S02]  /*12b0*/  UIMAD.WIDE.U32 UR10, UR7, UR8, URZ ;  /* 0x00000008070a72a5 */ /* 0x000fe4000f8e00ff */
[----:B------:R-:W-:Y:S02]  /*12c0*/  UIMAD.WIDE.U32 UR16, UR6, UR8, URZ ;  /* 0x00000008061072a5 */ /* 0x000fe4000f8e00ff */
[----:B------:R-:W-:Y:S01]  /*12d0*/  USEL UR5, UR26, UR5, !UP0 ;  /* 0x000000051a057287 */ /* 0x000fe2000c000000 */
[----:B------:R-:W-:Y:S02]  /*12e0*/  UMOV UR4, UR13 ;  /* 0x0000000d00047c82 */ /* 0x000fe40008000000 */
[----:B------:R-:W-:Y:S01]  /*12f0*/  UMOV UR10, UR11 ;  /* 0x0000000b000a7c82 */ /* 0x000fe20008000000 */
[----:B------:R-:W-:-:S02]  /*1300*/  USHF.R.U32.HI UR4, URZ, UR22, UR4 ;  /* 0x00000016ff047299 */ /* 0x000fc40008011604 */
[----:B------:R-:W-:Y:S01]  /*1310*/  @UP1 USHF.R.U32.HI UR7, URZ, UR9, UR10 ;  /* 0x00000009ff071299 */ /* 0x000fe2000801160a */
[----:B------:R-:W-:Y:S01]  /*1320*/  UMOV UR16, UR17 ;  /* 0x0000001100107c82 */ /* 0x000fe20008000000 */
[----:B------:R-:W-:Y:S02]  /*1330*/  USEL UR4, UR27, UR4, !UP3 ;  /* 0x000000041b047287 */ /* 0x000fe4000d800000 */
[----:B------:R-:W-:Y:S02]  /*1340*/  @UP1 USHF.R.U32.HI UR6, URZ, UR9, UR16 ;  /* 0x00000009ff061299 */ /* 0x000fe40008011610 */
[----:B------:R-:W-:Y:S02]  /*1350*/  UIMAD UR7, UR7, UR19, URZ ;  /* 0x00000013070772a4 */ /* 0x000fe4000f8e02ff */
[----:B------:R-:W-:Y:S02]  /*1360*/  UIMAD UR12, UR6, UR19, URZ ;  /* 0x00000013060c72a4 */ /* 0x000fe4000f8e02ff */
[----:B------:R-:W-:-:S02]  /*1370*/  UISETP.GE.AND UP0, UPT, UR4, UR7, UPT ;  /* 0x000000070400728c */ /* 0x000fc4000bf06270 */
[----:B------:R-:W-:Y:S02]  /*1380*/  UIMAD.WIDE.U32 UR10, UR4, UR8, URZ ;  /* 0x00000008040a72a5 */ /* 0x000fe4000f8e00ff */
[----:B------:R-:W-:Y:S02]  /*1390*/  UISETP.GE.OR UP0, UPT, UR5, UR12, UP0 ;  /* 0x0000000c0500728c */ /* 0x000fe40008706670 */
[----:B------:R-:W-:Y:S02]  /*13a0*/  UIMAD.WIDE.U32 UR12, UR5, UR8, URZ ;  /* 0x00000008050c72a5 */ /* 0x000fe4000f8e00ff */
[----:B------:R-:W-:Y:S01]  /*13b0*/  UIADD3 UR10, UPT, UPT, -UR4, URZ, URZ ;  /* 0x000000ff040a7290 */ /* 0x000fe2000fffe1ff */
[----:B------:R-:W-:Y:S01]  /*13c0*/  UMOV UR8, UR11 ;  /* 0x0000000b00087c82 */ /* 0x000fe20008000000 */
[----:B------:R-:W-:Y:S02]  /*13d0*/  UIADD3 UR11, UPT, UPT, -UR5, URZ, URZ ;  /* 0x000000ff050b7290 */ /* 0x000fe4000fffe1ff */
[----:B------:R-:W-:-:S03]  /*13e0*/  USHF.R.U32.HI UR8, URZ, UR9, UR8 ;  /* 0x00000009ff087299 */ /* 0x000fc60008011608 */
[----:B------:R-:W-:Y:S01]  /*13f0*/  @!UP0 UMOV UR7, UR13 ;  /* 0x0000000d00078c82 */ /* 0x000fe20008000000 */
[----:B------:R-:W-:Y:S02]  /*1400*/  UIMAD UR27, UR14, UR10, UR27 ;  /* 0x0000000a0e1b72a4 */ /* 0x000fe4000f8e021b */
[----:B------:R-:W-:Y:S02]  /*1410*/  USEL UR8, UR4, UR8, !UP1 ;  /* 0x0000000804087287 */ /* 0x000fe4000c800000 */
[----:B------:R-:W-:Y:S02]  /*1420*/  @!UP0 USHF.R.U32.HI UR7, URZ, UR9, UR7 ;  /* 0x00000009ff078299 */ /* 0x000fe40008011607 */
[----:B------:R-:W-:Y:S02]  /*1430*/  UIADD3 UR9, UPT, UPT, -UR8, URZ, URZ ;  /* 0x000000ff08097290 */ /* 0x000fe4000fffe1ff */
[----:B------:R-:W-:Y:S02]  /*1440*/  @!UP0 USEL UR7, UR5, UR7, !UP1 ;  /* 0x0000000705078287 */ /* 0x000fe4000c800000 */
[----:B------:R-:W-:-:S02]  /*1450*/  UIMAD UR9, UR19, UR9, UR4 ;  /* 0x00000009130972a4 */ /* 0x000fc4000f8e0204 */
[----:B------:R-:W-:Y:S02]  /*1460*/  @!UP0 UIADD3 UR8, UPT, UPT, UR8, -UR7, URZ ;  /* 0x8000000708088290 */ /* 0x000fe4000fffe0ff */
[----:B------:R-:W-:Y:S02]  /*1470*/  @!UP0 UIMAD UR6, UR9, UR6, UR7 ;  /* 0x00000006090682a4 */ /* 0x000fe4000f8e0207 */
[----:B------:R-:W-:Y:S02]  /*1480*/  @!UP0 UIMAD UR4, UR8, UR19, UR5 ;  /* 0x00000013080482a4 */ /* 0x000fe4000f8e0205 */
[----:B------:R-:W-:Y:S02]  /*1490*/  UIMAD UR26, UR21, UR11, UR26 ;  /* 0x0000000b151a72a4 */ /* 0x000fe4000f8e021a */
[----:B------:R-:W-:Y:S01]  /*14a0*/  UIMAD UR27, UR4, UR14, UR27 ;  /* 0x0000000e041b72a4 */ /* 0x000fe2000f8e021b */
[----:B------:R-:W-:Y:S02]  /*14b0*/  @!UP0 UMOV UR5, UR6 ;  /* 0x0000000600058c82 */ /* 0x000fe40008000000 */
[----:B------:R-:W-:-:S12]  /*14c0*/  UIMAD UR26, UR5, UR21, UR26 ;  /* 0x00000015051a72a4 */ /* 0x000fd8000f8e021a */
.L_x_18:
[----:B------:R-:W-:Y:S02]  /*14d0*/  UISETP.NE.AND UP1, UPT, UR23, 0x1, UPT ;  /* 0x000000011700788c */ /* 0x000fe4000bf25270 */
[----:B------:R-:W-:-:S07]  /*14e0*/  UISETP.NE.AND UP0, UPT, UR18, 0x2, UPT ;  /* 0x000000021200788c */ /* 0x000fce000bf05270 */
[----:B------:R-:W-:Y:S05]  /*14f0*/  BRA.U UP1, `(.L_x_19) ;  /* 0x0000000101407547 */ /* 0x000fea000b800000 */
[----:B------:R-:W1:Y:S01]  /*1500*/  LDCU.128 UR8, c[0x0][0xd10] ;  /* 0x0001a200ff0877ac */ /* 0x000e620008000c00 */
[----:B------:R-:W2:Y:S01]  /*1510*/  LDCU UR12, c[0x0][0xd0c] ;  /* 0x0001a180ff0c77ac */ /* 0x000ea20008000800 */
[----:B------:R-:W3:Y:S01]  /*1520*/  LDCU UR13, c[0x0][0xd20] ;  /* 0x0001a400ff0d77ac */ /* 0x000ee20008000800 */
[----:B-1----:R-:W-:Y:S02]  /*1530*/  UIMAD.WIDE.U32 UR4, UR26, UR8, URZ ;  /* 0x000000081a0472a5 */ /* 0x002fe4000f8e00ff */
[----:B------:R-:W-:Y:S02]  /*1540*/  UIMAD.WIDE.U32 UR6, UR27, UR11, URZ ;  /* 0x0000000b1b0672a5 */ /* 0x000fe4000f8e00ff */
[----:B--2---:R-:W-:Y:S02]  /*1550*/  UISETP.NE.AND UP1, UPT, UR12, 0x1, UPT ;  /* 0x000000010c00788c */ /* 0x004fe4000bf25270 */
[----:B------:R-:W-:-:S03]  /*1560*/  USHF.R.U32.HI UR5, URZ, UR9, UR5 ;  /* 0x00000009ff057299 */ /* 0x000fc60008011605 */
[----:B------:R-:W-:Y:S01]  /*1570*/  UMOV UR4, UR7 ;  /* 0x0000000700047c82 */ /* 0x000fe20008000000 */
[----:B------:R-:W-:Y:S02]  /*1580*/  USEL UR5, UR26, UR5, !UP1 ;  /* 0x000000051a057287 */ /* 0x000fe4000c800000 */
[----:B------:R-:W-:Y:S02]  /*1590*/  UISETP.NE.AND UP1, UPT, UR10, 0x1, UPT ;  /* 0x000000010a00788c */ /* 0x000fe4000bf25270 */
[----:B---3--:R-:W-:-:S04]  /*15a0*/  USHF.R.U32.HI UR4, URZ, UR13, UR4 ;  /* 0x0000000dff047299 */ /* 0x008fc80008011604 */
[----:B------:R-:W-:-:S04]  /*15b0*/  USEL UR4, UR27, UR4, !UP1 ;  /* 0x000000041b047287 */ /* 0x000fc8000c800000 */
[----:B------:R-:W-:Y:S02]  /*15c0*/  UIADD3 UR6, UPT, UPT, UR5, -UR4, URZ ;  /* 0x8000000405067290 */ /* 0x000fe4000fffe0ff */
[----:B------:R-:W-:Y:S02]  /*15d0*/  UIADD3 UR4, UPT, UPT, -UR5, UR4, URZ ;  /* 0x0000000405047290 */ /* 0x000fe4000fffe1ff */
[----:B------:R-:W-:Y:S02]  /*15e0*/  UIMAD UR27, UR6, UR10, UR27 ;  /* 0x0000000a061b72a4 */ /* 0x000fe4000f8e021b */
[----:B------:R-:W-:-:S12]  /*15f0*/  UIMAD UR26, UR4, UR12, UR26 ;  /* 0x0000000c041a72a4 */ /* 0x000fd8000f8e021a */
.L_x_19:
[----:B------:R-:W-:Y:S05]  /*1600*/  BRA.U !UP6, `(.L_x_20) ;  /* 0x000000010e0c7547 */ /* 0x000fea000b800000 */
[----:B------:R-:W-:Y:S01]  /*1610*/  UCGABAR_WAIT ;  /* 0x0000000000007dc7 */ /* 0x000fe20008000000 */
[----:B------:R-:W-:Y:S01]  /*1620*/  CCTL.IVALL ;  /* 0x00000000ff00798f */ /* 0x000fe20002000000 */
[----:B------:R-:W-:Y:S05]  /*1630*/  BRA `(.L_x_21) ;  /* 0x0000000000047947 */ /* 0x000fea0003800000 */
.L_x_20:
[----:B------:R-:W-:Y:S06]  /*1640*/  BAR.SYNC.DEFER_BLOCKING 0x0 ;  /* 0x0000000000007b1d */ /* 0x000fec0000010000 */
.L_x_21:
[----:B------:R-:W1:Y:S02]  /*1650*/  LDCU UR5, c[0x0][0x38c] ;  /* 0x00007180ff0577ac */ /* 0x000e640008000800 */
[----:B-1----:R-:W-:-:S04]  /*1660*/  UIADD3 UR5, UPT, UPT, UR5, 0x7f, URZ ;  /* 0x0000007f05057890 */ /* 0x002fc8000fffe0ff */
[----:B------:R-:W-:-:S04]  /*1670*/  USHF.R.S32.HI UR4, URZ, 0x1f, UR5 ;  /* 0x0000001fff047899 */ /* 0x000fc80008011405 */
[----:B------:R-:W-:-:S04]  /*1680*/  ULEA.HI UR4, UR4, UR5, URZ, 0x7 ;  /* 0x0000000504047291 */ /* 0x000fc8000f8f38ff */
[----:B------:R-:W-:Y:S01]  /*1690*/  USHF.R.S32.HI UR33, URZ, 0x7, UR4 ;  /* 0x00000007ff217899 */ /* 0x000fe20008011404 */
[----:B------:R-:W-:Y:S11]  /*16a0*/  BRA.U UP0, `(.L_x_22) ;  /* 0x0000001100107547 */ /* 0x000ff6000b800000 */
[----:B------:R-:W1:Y:S01]  /*16b0*/  S2UR UR42, SR_CgaCtaId ;  /* 0x00000000002a79c3 */ /* 0x000e620000008800 */
[----:B------:R-:W-:Y:S01]  /*16c0*/  UISETP.NE.OR UP1, UPT, UR20, URZ, !UPT ;  /* 0x000000ff1400728c */ /* 0x000fe2000ff25670 */
[----:B------:R-:W-:Y:S01]  /*16d0*/  PLOP3.LUT P1, PT, PT, PT, UP4, 0x80, 0x8 ;  /* 0x000000000008781c */ /* 0x000fe20003f2f048 */
[----:B------:R-:W-:Y:S01]  /*16e0*/  UISETP.LT.AND UP0, UPT, UR33, 0x1, UPT ;  /* 0x000000012100788c */ /* 0x000fe2000bf01270 */
[----:B------:R-:W-:Y:S01]  /*16f0*/  IMAD.MOV.U32 R12, RZ, RZ, 0x1 ;  /* 0x00000001ff0c7424 */ /* 0x000fe200078e00ff */
[----:B------:R-:W-:Y:S02]  /*1700*/  CS2R R10, SRZ ;  /* 0x00000000000a7805 */ /* 0x000fe4000001ff00 */
[----:B------:R-:W-:Y:S01]  /*1710*/  PLOP3.LUT P1, PT, P1, PT, PT, 0x8, 0x80 ;  /* 0x000000000080781c */ /* 0x000fe20000f2e170 */
[----:B------:R-:W-:Y:S01]  /*1720*/  IMAD.MOV.U32 R9, RZ, RZ, RZ ;  /* 0x000000ffff097224 */ /* 0x000fe200078e00ff */
[----:B------:R-:W-:Y:S01]  /*1730*/  PLOP3.LUT P2, PT, P2, PT, UP1, 0xae, 0xea ;  /* 0x0000000000ea781c */ /* 0x000fe2000174f51e */
[----:B------:R-:W-:Y:S01]  /*1740*/  IMAD.MOV.U32 R8, RZ, RZ, 0x1 ;  /* 0x00000001ff087424 */ /* 0x000fe200078e00ff */
[----:B------:R-:W2:Y:S01]  /*1750*/  LDCU UR31, c[0x0][0x370] ;  /* 0x00006e00ff1f77ac */ /* 0x000ea20008000800 */
[----:B------:R-:W-:Y:S01]  /*1760*/  USHF.L.U32 UR37, UR40, 0x7, URZ ;  /* 0x0000000728257899 */ /* 0x000fe200080006ff */
[----:B------:R-:W3:Y:S01]  /*1770*/  LDCU.64 UR38, c[0x0][0x348] ;  /* 0x00006900ff2677ac */ /* 0x000ee20008000a00 */
[----:B------:R-:W4:Y:S01]  /*1780*/  LDCU UR30, c[0x0][0x374] ;  /* 0x00006e80ff1e77ac */ /* 0x000f220008000800 */
[----:B------:R-:W-:-:S02]  /*1790*/  UISETP.GE.AND UP4, UPT, UR45, 0x1, UPT ;  /* 0x000000012d00788c */ /* 0x000fc4000bf86270 */
[----:B------:R-:W-:Y:S02]  /*17a0*/  UISETP.NE.AND UP3, UPT, UR45, 0x1, UPT ;  /* 0x000000012d00788c */ /* 0x000fe4000bf65270 */
[----:B------:R-:W-:Y:S01]  /*17b0*/  USEL UR21, UR33, 0x1, !UP0 ;  /* 0x0000000121157887 */ /* 0x000fe2000c000000 */
[----:B------:R-:W-:Y:S01]  /*17c0*/  UMOV UR7, URZ ;  /* 0x000000ff00077c82 */ /* 0x000fe20008000000 */
[----:B------:R-:W-:-:S10]  /*17d0*/  UMOV UR41, 0x400 ;  /* 0x0000040000297882 */ /* 0x000fd40000000000 */
.L_x_32:
[----:B------:R-:W-:-:S03]  /*17e0*/  UISETP.NE.AND UP0, UPT, UR54, URZ, UPT ;  /* 0x000000ff3600728c */ /* 0x000fc6000bf05270 */
[----:B-1----:R-:W-:Y:S02]  /*17f0*/  UMOV UR54, UR42 ;  /* 0x0000002a00367c82 */ /* 0x002fe40008000000 */
[----:B------:R-:W-:-:S04]  /*1800*/  ULEA UR6, UR54, UR41, 0x18 ;  /* 0x0000002936067291 */ /* 0x000fc8000f8ec0ff */
[----:B------:R-:W-:Y:S08]  /*1810*/  BRA.U UP0, `(.L_x_23) ;  /* 0x0000000100347547 */ /* 0x000ff0000b800000 */
[----:B------:R-:W1:Y:S01]  /*1820*/  S2R R0, SR_CgaCtaId ;  /* 0x0000000000007919 */ /* 0x000e620000008800 */
[----:B------:R-:W-:Y:S02]  /*1830*/  MOV R3, 0x400 ;  /* 0x0000040000037802 */ /* 0x000fe40000000f00 */
[----:B------:R-:W-:Y:S02]  /*1840*/  SHF.L.U32 R2, R8, 0x1f, RZ ;  /* 0x0000001f08027819 */ /* 0x000fe400000006ff */
[----:B-1----:R-:W-:-:S05]  /*1850*/  LEA R0, R0, R3, 0x18 ;  /* 0x0000000300007211 */ /* 0x002fca00078ec0ff */
[----:B------:R-:W-:-:S04]  /*1860*/  IMAD R3, R9, 0x8, R0 ;  /* 0x0000000809037824 */ /* 0x000fc800078e0200 */
[----:B------:R-:W1:Y:S02]  /*1870*/  SYNCS.PHASECHK.TRANS64.TRYWAIT P0, [R3+URZ+0xf0], R2 ;  /* 0x0000f002030075a7 */ /* 0x000e6400080011ff */
[----:B-1----:R-:W-:Y:S05]  /*1880*/  @!P0 BRA `(.L_x_24) ;  /* 0x000000cc00588947 */ /* 0x002fea0003800000 */
.L_x_172:
[----:B------:R-:W-:Y:S01]  /*1890*/  VIADD R9, R9, 0x1 ;  /* 0x0000000109097836 */ /* 0x000fe20000000000 */
[----:B------:R1:W-:Y:S04]  /*18a0*/  SYNCS.ARRIVE.TRANS64.A1T0 RZ, [R3+URZ+0xe0], RZ ;  /* 0x0000e0ff03ff79a7 */ /* 0x0003e800081000ff */
[----:B------:R-:W-:-:S04]  /*18b0*/  ISETP.NE.AND P0, PT, R9, 0x2, PT ;  /* 0x000000020900780c */ /* 0x000fc80003f05270 */
[----:B------:R-:W-:Y:S02]  /*18c0*/  SEL R9, R9, RZ, P0 ;  /* 0x000000ff09097207 */ /* 0x000fe40000000000 */
[----:B-1----:R-:W-:-:S04]  /*18d0*/  SEL R3, RZ, 0x1, P0 ;  /* 0x00000001ff037807 */ /* 0x002fc80000000000 */
[----:B------:R-:W-:-:S07]  /*18e0*/  LOP3.LUT R8, R8, R3, RZ, 0x3c, !PT ;  /* 0x0000000308087212 */ /* 0x000fce00078e3cff */
.L_x_23:
[----:B------:R-:W1:Y:S01]  /*18f0*/  LDCU UR5, c[0x0][0x38c] ;  /* 0x00007180ff0577ac */ /* 0x000e620008000800 */
[----:B------:R-:W-:Y:S01]  /*1900*/  SHF.L.U32 R0, R12, 0x1f, RZ ;  /* 0x0000001f0c007819 */ /* 0x000fe200000006ff */
[----:B------:R-:W-:-:S09]  /*1910*/  ULEA UR4, UR7, UR6, 0x3 ;  /* 0x0000000607047291 */ /* 0x000fd2000f8e18ff */
[----:B------:R2:W2:Y:S01]  /*1920*/  SYNCS.PHASECHK.TRANS64.TRYWAIT P0, [UR4+0x30], R0 ;  /* 0x00003000ff0075a7 */ /* 0x0004a20008001104 */
[----:B------:R-:W-:Y:S02]  /*1930*/  ULEA.HI UR4, UR26, UR26, URZ, 0x1 ;  /* 0x0000001a1a047291 */ /* 0x000fe4000f8f08ff */
[----:B-1----:R-:W-:-:S09]  /*1940*/  UISETP.GE.AND UP0, UPT, UR5, 0x1, UPT ;  /* 0x000000010500788c */ /* 0x002fd2000bf06270 */
[----:B------:R-:W-:Y:S05]  /*1950*/  BRA.U !UP0, `(.L_x_25) ;  /* 0x0000000108c87547 */ /* 0x000fea000b800000 */
[----:B------:R-:W-:Y:S01]  /*1960*/  USHF.R.S32.HI UR4, URZ, 0x1, UR4 ;  /* 0x00000001ff047899 */ /* 0x000fe20008011404 */
[----:B------:R-:W-:Y:S01]  /*1970*/  @!P2 MOV R2, 0xd000 ;  /* 0x0000d0000002a802 */ /* 0x000fe20000000f00 */
[----:B---3--:R-:W-:Y:S02]  /*1980*/  UIADD3 UR24, UP2, UPT, UR38, 0x80, URZ ;  /* 0x0000008026187890 */ /* 0x008fe4000ff5e0ff */
[----:B------:R-:W-:Y:S02]  /*1990*/  UIADD3 UR22, UP1, UPT, UR38, 0x280, URZ ;  /* 0x0000028026167890 */ /* 0x000fe4000ff3e0ff */
[----:B------:R-:W-:Y:S02]  /*19a0*/  UIADD3 UR14, UP0, UPT, UR38, 0x180, URZ ;  /* 0x00000180260e7890 */ /* 0x000fe4000ff1e0ff */
[----:B------:R-:W-:Y:S02]  /*19b0*/  ULEA UR11, UR4, UR40, 0x1 ;  /* 0x00000028040b7291 */ /* 0x000fe4000f8e08ff */
[----:B------:R-:W-:-:S02]  /*19c0*/  ULEA UR35, UR4, UR37, 0x8 ;  /* 0x0000002504237291 */ /* 0x000fc4000f8e40ff */
[----:B------:R-:W-:Y:S02]  /*19d0*/  ULEA UR19, UR27, UR37, 0x8 ;  /* 0x000000251b137291 */ /* 0x000fe4000f8e40ff */
[----:B------:R-:W-:Y:S02]  /*19e0*/  UIADD3.X UR25, UPT, UPT, URZ, UR39, URZ, UP2, !UPT ;  /* 0x00000027ff197290 */ /* 0x000fe400097fe4ff */
[----:B------:R-:W-:Y:S02]  /*19f0*/  UIADD3.X UR23, UPT, UPT, URZ, UR39, URZ, UP1, !UPT ;  /* 0x00000027ff177290 */ /* 0x000fe40008ffe4ff */
[----:B------:R-:W-:Y:S01]  /*1a00*/  UIADD3.X UR15, UPT, UPT, URZ, UR39, URZ, UP0, !UPT ;  /* 0x00000027ff0f7290 */ /* 0x000fe200087fe4ff */
[----:B------:R-:W-:Y:S01]  /*1a10*/  UMOV UR4, UR7 ;  /* 0x0000000700047c82 */ /* 0x000fe20008000000 */
[----:B------:R-:W-:Y:S01]  /*1a20*/  UMOV UR12, URZ ;  /* 0x000000ff000c7c82 */ /* 0x000fe20008000000 */
[----:B------:R-:W-:-:S09]  /*1a30*/  UMOV UR10, URZ ;  /* 0x000000ff000a7c82 */ /* 0x000fd20008000000 */
.L_x_28:
[----:B------:R-:W-:Y:S01]  /*1a40*/  ULEA UR9, UR4, UR6, 0x3 ;  /* 0x0000000604097291 */ /* 0x000fe2000f8e18ff */
[----:B-12---:R-:W-:Y:S11]  /*1a50*/  @P0 BRA `(.L_x_26) ;  /* 0x00000000000c0947 */ /* 0x006ff60003800000 */
[----:B------:R-:W-:-:S04]  /*1a60*/  SHF.L.U32 R3, R12, 0x1f, RZ ;  /* 0x0000001f0c037819 */ /* 0x000fc800000006ff */
[----:B------:R-:W1:Y:S02]  /*1a70*/  SYNCS.PHASECHK.TRANS64.TRYWAIT P0, [UR9+0x30], R3 ;  /* 0x00003003ff0075a7 */ /* 0x000e640008001109 */
[----:B-1----:R-:W-:Y:S05]  /*1a80*/  @!P0 BRA `(.L_x_27) ;  /* 0x000000c800ec8947 */ /* 0x002fea0003800000 */
.L_x_26:
[----:B------:R-:W-:Y:S01]  /*1a90*/  UIADD3 UR5, UPT, UPT, UR4, 0x1, URZ ;  /* 0x0000000104057890 */ /* 0x000fe2000fffe0ff */
[----:B------:R2:W-:Y:S01]  /*1aa0*/  @!P2 SYNCS.ARRIVE.TRANS64 RZ, [UR9], R2 ;  /* 0x00000002ffffa9a7 */ /* 0x0005e20008000009 */
[----:B------:R-:W-:Y:S02]  /*1ab0*/  ULEA UR32, UR4, UR6, 0xd ;  /* 0x0000000604207291 */ /* 0x000fe4000f8e68ff */
[----:B------:R-:W-:Y:S02]  /*1ac0*/  UISETP.NE.AND UP0, UPT, UR5, 0x6, UPT ;  /* 0x000000060500788c */ /* 0x000fe4000bf05270 */
[----:B------:R-:W-:Y:S02]  /*1ad0*/  ULEA UR16, UR4, UR6, 0xe ;  /* 0x0000000604107291 */ /* 0x000fe4000f8e70ff */
[----:B------:R-:W-:Y:S02]  /*1ae0*/  USEL UR8, URZ, 0x1, UP0 ;  /* 0x00000001ff087887 */ /* 0x000fe40008000000 */
[----:B------:R-:W-:-:S02]  /*1af0*/  USEL UR7, UR5, URZ, UP0 ;  /* 0x000000ff05077287 */ /* 0x000fc40008000000 */
[----:B------:R-:W-:Y:S02]  /*1b00*/  USHF.L.U32 UR34, UR12, 0x6, URZ ;  /* 0x000000060c227899 */ /* 0x000fe400080006ff */
[----:B------:R-:W-:Y:S01]  /*1b10*/  ULEA UR5, UR7, UR6, 0x3 ;  /* 0x0000000607057291 */ /* 0x000fe2000f8e18ff */
[----:B------:R-:W-:Y:S01]  /*1b20*/  LOP3.LUT R12, R12, UR8, RZ, 0x3c, !PT ;  /* 0x000000080c0c7c12 */ /* 0x000fe2000f8e3cff */
[----:B------:R-:W-:Y:S02]  /*1b30*/  ULEA UR8, UR4, UR6, 0xb ;  /* 0x0000000604087291 */ /* 0x000fe4000f8e58ff */
[----:B------:R-:W-:Y:S01]  /*1b40*/  ULOP3.LUT UR33, UR9, 0xfefffff8, URZ, 0xc0, !UPT ;  /* 0xfefffff809217892 */ /* 0x000fe2000f8ec0ff */
[----:B-1----:R-:W-:Y:S01]  /*1b50*/  SHF.L.U32 R0, R12, 0x1f, RZ ;  /* 0x0000001f0c007819 */ /* 0x002fe200000006ff */
[----:B------:R-:W-:Y:S02]  /*1b60*/  UIADD3 UR32, UPT, UPT, UR32, 0x10400, URZ ;  /* 0x0001040020207890 */ /* 0x000fe4000fffe0ff */
[----:B------:R-:W-:Y:S01]  /*1b70*/  USHF.L.U32 UR18, UR12, 0x7, URZ ;  /* 0x000000070c127899 */ /* 0x000fe200080006ff */
[----:B------:R2:W1:Y:S01]  /*1b80*/  SYNCS.PHASECHK.TRANS64.TRYWAIT P0, [UR5+0x30], R0 ;  /* 0x00003000ff0075a7 */ /* 0x0004620008001105 */
[----:B------:R-:W-:-:S02]  /*1b90*/  UIADD3 UR16, UPT, UPT, UR16, 0x1c400, URZ ;  /* 0x0001c40010107890 */ /* 0x000fc4000fffe0ff */
[----:B------:R-:W-:Y:S02]  /*1ba0*/  ULOP3.LUT UR9, UR9, 0xfefffff8, URZ, 0xc0, !UPT ;  /* 0xfefffff809097892 */ /* 0x000fe4000f8ec0ff */
[----:B------:R-:W-:Y:S01]  /*1bb0*/  UIADD3 UR8, UPT, UPT, UR8, 0x34400, URZ ;  /* 0x0003440008087890 */ /* 0x000fe2000fffe0ff */
[----:B------:R-:W-:Y:S01]  /*1bc0*/  UMOV UR4, 0x0 ;  /* 0x0000000000047882 */ /* 0x000fe20000000000 */
[----:B------:R-:W-:Y:S01]  /*1bd0*/  UMOV UR5, 0x10000000 ;  /* 0x1000000000057882 */ /* 0x000fe20000000000 */
[----:B------:R-:W-:Y:S01]  /*1be0*/  UMOV UR20, UR36 ;  /* 0x0000002400147c82 */ /* 0x000fe20008000000 */
[----:B------:R-:W-:Y:S01]  /*1bf0*/  UMOV UR17, UR33 ;  /* 0x0000002100117c82 */ /* 0x000fe20008000000 */
[----:B------:R-:W-:Y:S01]  /*1c00*/  UMOV UR13, UR36 ;  /* 0x00000024000d7c82 */ /* 0x000fe20008000000 */
[----:B------:R-:W-:Y:S01]  /*1c10*/  UTMALDG.3D.2CTA [UR32], [UR24], desc[UR4] ;  /* 0x00000420180075b4 */ /* 0x000fe20008211000 */
[----:B------:R-:W-:Y:S02]  /*1c20*/  UTMALDG.3D.2CTA [UR16], [UR22], desc[UR4] ;  /* 0x00000410160075b4 */ /* 0x000fe40008211000 */
[----:B------:R3:W-:Y:S02]  /*1c30*/  UTMALDG.4D.2CTA [UR8], [UR14], desc[UR4] ;  /* 0x000004080e0075b4 */ /* 0x0007e40008219000 */
[----:B---3--:R-:W-:Y:S01]  /*1c40*/  UIADD3 UR12, UPT, UPT, UR12, 0x1, URZ ;  /* 0x000000010c0c7890 */ /* 0x008fe2000fffe0ff */
[----:B------:R-:W-:-:S03]  /*1c50*/  UMOV UR4, UR7 ;  /* 0x0000000700047c82 */ /* 0x000fc60008000000 */
[----:B------:R-:W-:-:S09]  /*1c60*/  UISETP.NE.AND UP0, UPT, UR12, UR21, UPT ;  /* 0x000000150c00728c */ /* 0x000fd2000bf05270 */
[----:B--2---:R-:W-:Y:S05]  /*1c70*/  BRA.U UP0, `(.L_x_28) ;  /* 0xfffffffd00707547 */ /* 0x004fea000b83ffff */
.L_x_25:
[----:B------:R-:W-:Y:S01]  /*1c80*/  LEA R3, R11, UR6, 0x3 ;  /* 0x000000060b037c11 */ /* 0x000fe2000f8e18ff */
[----:B------:R-:W-:Y:S01]  /*1c90*/  @!P1 SYNCS.ARRIVE.TRANS64.A1T0 RZ, [UR6+0xa8], RZ ;  /* 0x0000a8ffffff99a7 */ /* 0x000fe20008100006 */
[----:B--2---:R-:W-:Y:S01]  /*1ca0*/  SHF.L.U32 R0, R10, 0x1f, RZ ;  /* 0x0000001f0a007819 */ /* 0x004fe200000006ff */
[----:B------:R-:W-:-:S03]  /*1cb0*/  NOP ;  /* 0x0000000000007918 */ /* 0x000fc60000000000 */
[----:B-1----:R-:W1:Y:S01]  /*1cc0*/  SYNCS.PHASECHK.TRANS64.TRYWAIT P0, [R3+URZ+0xb0], R0 ;  /* 0x0000b000030075a7 */ /* 0x002e6200080011ff */
[----:B------:R-:W-:Y:S01]  /*1cd0*/  LEA R5, R11, UR6, 0x4 ;  /* 0x000000060b057c11 */ /* 0x000fe2000f8e20ff */
[----:B-1----:R-:W-:Y:S06]  /*1ce0*/  @!P0 BRA `(.L_x_29) ;  /* 0x000000c8006c8947 */ /* 0x002fec0003800000 */
.L_x_174:
[----:B------:R-:W2:Y:S01]  /*1cf0*/  LDS.128 R4, [R5+0x110] ;  /* 0x0001100005047984 */ /* 0x000ea20000000c00 */
[----:B------:R-:W-:Y:S01]  /*1d00*/  @!PT LDS RZ, [RZ] ;  /* 0x00000000fffff984 */ /* 0x000fe20000000800 */
[----:B------:R-:W-:Y:S01]  /*1d10*/  @!PT LDS RZ, [RZ] ;  /* 0x00000000fffff984 */ /* 0x000fe20000000800 */
[----:B------:R-:W-:Y:S01]  /*1d20*/  @!PT LDS RZ, [RZ] ;  /* 0x00000000fffff984 */ /* 0x000fe20000000800 */
[----:B------:R-:W-:Y:S01]  /*1d30*/  @!PT LDS RZ, [RZ] ;  /* 0x00000000fffff984 */ /* 0x000fe20000000800 */
[----:B------:R1:W-:Y:S06]  /*1d40*/  MEMBAR.ALL.CTA ;  /* 0x0000000000007992 */ /* 0x0003ec0000008000 */
[----:B-1----:R-:W1:Y:S01]  /*1d50*/  FENCE.VIEW.ASYNC.S ;  /* 0x00000000000073c6 */ /* 0x002e620000000000 */
[----:B--2---:R-:W-:-:S13]  /*1d60*/  LOP3.LUT P0, RZ, R6, 0x1, RZ, 0xc0, !PT ;  /* 0x0000000106ff7812 */ /* 0x004fda000780c0ff */
[----:B-1----:R-:W-:Y:S01]  /*1d70*/  VOTEU.ANY UP1, P0 ;  /* 0x0000000000ff7886 */ /* 0x002fe20000020100 */
[----:B------:R-:W-:-:S13]  /*1d80*/  PLOP3.LUT P0, PT, PT, PT, UP1, 0x80, 0x8 ;  /* 0x000000000008781c */ /* 0x000fda0003f0f018 */
[----:B------:R-:W-:Y:S02]  /*1d90*/  @P0 LOP3.LUT R0, R5, 0xffff, RZ, 0xc0, !PT ;  /* 0x0000ffff05000812 */ /* 0x000fe400078ec0ff */
[----:B------:R-:W-:Y:S02]  /*1da0*/  @P0 MOV R2, R4 ;  /* 0x0000000400020202 */ /* 0x000fe40000000f00 */
[----:B------:R-:W-:Y:S01]  /*1db0*/  @P0 R2UR UR5, R0 ;  /* 0x00000000000502ca */ /* 0x000fe200000e0000 */
[----:B------:R-:W-:Y:S01]  /*1dc0*/  VIADD R0, R3, 0xc0 ;  /* 0x000000c003007836 */ /* 0x000fe20000000000 */
[----:B------:R-:W-:Y:S02]  /*1dd0*/  @P0 SHF.R.U32.HI R4, RZ, 0x10, R5 ;  /* 0x00000010ff040819 */ /* 0x000fe40000011605 */
[----:B------:R-:W-:Y:S02]  /*1de0*/  @P0 R2UR UR8, R2 ;  /* 0x00000000020802ca */ /* 0x000fe400000e0000 */
[----:B------:R-:W-:-:S02]  /*1df0*/  PRMT R0, RZ, 0x654, R0 ;  /* 0x00000654ff007816 */ /* 0x000fc40000000000 */
[----:B------:R-:W-:Y:S02]  /*1e00*/  @P0 R2UR UR4, R4 ;  /* 0x00000000040402ca */ /* 0x000fe400000e0000 */
[----:B------:R1:W-:Y:S03]  /*1e10*/  SYNCS.ARRIVE.TRANS64.RED.A1T0 RZ, [R0+URZ], RZ ;  /* 0x000000ff00ff79a7 */ /* 0x0003e600081004ff */
[----:B------:R-:W-:-:S04]  /*1e20*/  @UP1 UMOV UR28, UR5 ;  /* 0x00000005001c1c82 */ /* 0x000fc80008000000 */
[----:B------:R-:W-:-:S04]  /*1e30*/  @UP1 UMOV UR29, UR8 ;  /* 0x00000008001d1c82 */ /* 0x000fc80008000000 */
[----:B------:R-:W-:Y:S01]  /*1e40*/  @UP1 UMOV UR36, UR4 ;  /* 0x0000000400241c82 */ /* 0x000fe20008000000 */
[----:B------:R-:W-:Y:S05]  /*1e50*/  BRA.U !UP4, `(.L_x_30) ;  /* 0x000000010cd07547 */ /* 0x000fea000b800000 */
[----:B------:R-:W4:Y:S01]  /*1e60*/  LDCU.128 UR24, c[0x0][0xd10] ;  /* 0x0001a200ff1877ac */ /* 0x000f220008000c00 */
[----:B------:R-:W2:Y:S01]  /*1e70*/  LDCU UR18, c[0x0][0xd20] ;  /* 0x0001a400ff1277ac */ /* 0x000ea20008000800 */
[----:B------:R-:W3:Y:S01]  /*1e80*/  LDCU UR15, c[0x0][0xd0c] ;  /* 0x0001a180ff0f77ac */ /* 0x000ee20008000800 */
[----:B------:R-:W1:Y:S01]  /*1e90*/  LDCU.64 UR16, c[0x0][0xd28] ;  /* 0x0001a500ff1077ac */ /* 0x000e620008000a00 */
[----:B----4-:R-:W-:Y:S02]  /*1ea0*/  UIMAD.WIDE.U32 UR4, UR30, UR27, URZ ;  /* 0x0000001b1e0472a5 */ /* 0x010fe4000f8e00ff */
[----:B------:R-:W-:Y:S02]  /*1eb0*/  UIMAD.WIDE.U32 UR8, UR31, UR24, URZ ;  /* 0x000000181f0872a5 */ /* 0x000fe4000f8e00ff */
[----:B------:R-:W-:Y:S02]  /*1ec0*/  UISETP.NE.AND UP0, UPT, UR26, 0x1, UPT ;  /* 0x000000011a00788c */ /* 0x000fe4000bf05270 */
[----:B------:R-:W-:Y:S01]  /*1ed0*/  UIMAD.WIDE.U32 UR12, UR28, UR27, URZ ;  /* 0x0000001b1c0c72a5 */ /* 0x000fe2000f8e00ff */
[----:B------:R-:W-:Y:S01]  /*1ee0*/  UMOV UR4, UR5 ;  /* 0x0000000500047c82 */ /* 0x000fe20008000000 */
[----:B---3--:R-:W-:-:S02]  /*1ef0*/  UISETP.NE.AND UP2, UPT, UR15, 0x1, UPT ;  /* 0x000000010f00788c */ /* 0x008fc4000bf45270 */
[----:B--2---:R-:W-:Y:S02]  /*1f00*/  USHF.R.U32.HI UR5, URZ, UR18, UR4 ;  /* 0x00000012ff057299 */ /* 0x004fe40008011604 */
[----:B------:R-:W-:Y:S01]  /*1f10*/  UIMAD.WIDE.U32 UR10, UR29, UR24, URZ ;  /* 0x000000181d0a72a5 */ /* 0x000fe2000f8e00ff */
[----:B------:R-:W-:Y:S01]  /*1f20*/  UMOV UR4, UR9 ;  /* 0x0000000900047c82 */ /* 0x000fe20008000000 */
[----:B------:R-:W-:Y:S02]  /*1f30*/  USEL UR5, UR30, UR5, !UP0 ;  /* 0x000000051e057287 */ /* 0x000fe4000c000000 */
[----:B------:R-:W-:Y:S02]  /*1f40*/  USHF.R.U32.HI UR4, URZ, UR25, UR4 ;  /* 0x00000019ff047299 */ /* 0x000fe40008011604 */
[----:B-1----:R-:W-:Y:S02]  /*1f50*/  UIMAD.WIDE.U32 UR8, UR5, UR16, URZ ;  /* 0x00000010050872a5 */ /* 0x002fe4000f8e00ff */
[----:B------:R-:W-:Y:S01]  /*1f60*/  USEL UR14, UR31, UR4, !UP2 ;  /* 0x000000041f0e7287 */ /* 0x000fe2000d000000 */
[----:B------:R-:W-:-:S02]  /*1f70*/  UMOV UR10, UR11 ;  /* 0x0000000b000a7c82 */ /* 0x000fc40008000000 */
[----:B------:R-:W-:Y:S01]  /*1f80*/  UMOV UR4, UR13 ;  /* 0x0000000d00047c82 */ /* 0x000fe20008000000 */
[----:B------:R-:W-:Y:S01]  /*1f90*/  UIMAD.WIDE.U32 UR12, UR14, UR16, URZ ;  /* 0x000000100e0c72a5 */ /* 0x000fe2000f8e00ff */
[----:B------:R-:W-:Y:S01]  /*1fa0*/  UMOV UR8, UR9 ;  /* 0x0000000900087c82 */ /* 0x000fe20008000000 */
[----:B------:R-:W-:Y:S02]  /*1fb0*/  USHF.R.U32.HI UR4, URZ, UR18, UR4 ;  /* 0x00000012ff047299 */ /* 0x000fe40008011604 */
[----:B------:R-:W-:Y:S02]  /*1fc0*/  @UP3 USHF.R.U32.HI UR5, URZ, UR17, UR8 ;  /* 0x00000011ff053299 */ /* 0x000fe40008011608 */
[----:B------:R-:W-:Y:S01]  /*1fd0*/  USHF.R.U32.HI UR25, URZ, UR25, UR10 ;  /* 0x00000019ff197299 */ /* 0x000fe2000801160a */
[----:B------:R-:W-:Y:S01]  /*1fe0*/  UMOV UR8, UR13 ;  /* 0x0000000d00087c82 */ /* 0x000fe20008000000 */
[----:B------:R-:W-:Y:S02]  /*1ff0*/  USEL UR4, UR28, UR4, !UP0 ;  /* 0x000000041c047287 */ /* 0x000fe4000c000000 */
[----:B------:R-:W-:-:S02]  /*2000*/  @UP3 USHF.R.U32.HI UR14, URZ, UR17, UR8 ;  /* 0x00000011ff0e3299 */ /* 0x000fc40008011608 */
[----:B------:R-:W-:Y:S02]  /*2010*/  UIMAD UR8, UR45, UR5, URZ ;  /* 0x000000052d0872a4 */ /* 0x000fe4000f8e02ff */
[----:B------:R-:W-:Y:S02]  /*2020*/  USEL UR5, UR29, UR25, !UP2 ;  /* 0x000000191d057287 */ /* 0x000fe4000d000000 */
[----:B------:R-:W-:Y:S02]  /*2030*/  UIMAD UR10, UR45, UR14, URZ ;  /* 0x0000000e2d0a72a4 */ /* 0x000fe4000f8e02ff */
[----:B------:R-:W-:Y:S02]  /*2040*/  UISETP.GE.AND UP0, UPT, UR4, UR8, UPT ;  /* 0x000000080400728c */ /* 0x000fe4000bf06270 */
[----:B------:R-:W-:Y:S02]  /*2050*/  UIMAD.WIDE.U32 UR8, UR4, UR16, URZ ;  /* 0x00000010040872a5 */ /* 0x000fe4000f8e00ff */
[----:B------:R-:W-:-:S02]  /*2060*/  UISETP.GE.OR UP0, UPT, UR5, UR10, UP0 ;  /* 0x0000000a0500728c */ /* 0x000fc40008706670 */
[----:B------:R-:W-:Y:S02]  /*2070*/  UIMAD.WIDE.U32 UR10, UR5, UR16, URZ ;  /* 0x00000010050a72a5 */ /* 0x000fe4000f8e00ff */
[----:B------:R-:W-:Y:S01]  /*2080*/  UIADD3 UR12, UPT, UPT, -UR4, URZ, URZ ;  /* 0x000000ff040c7290 */ /* 0x000fe2000fffe1ff */
[----:B------:R-:W-:Y:S02]  /*2090*/  UMOV UR8, UR9 ;  /* 0x0000000900087c82 */ /* 0x000fe40008000000 */
[----:B------:R-:W-:Y:S02]  /*20a0*/  USHF.R.U32.HI UR8, URZ, UR17, UR8 ;  /* 0x00000011ff087299 */ /* 0x000fe40008011608 */
[----:B------:R-:W-:Y:S02]  /*20b0*/  UIMAD UR12, UR26, UR12, UR28 ;  /* 0x0000000c1a0c72a4 */ /* 0x000fe4000f8e021c */
[----:B------:R-:W-:Y:S01]  /*20c0*/  USEL UR8, UR4, UR8, !UP3 ;  /* 0x0000000804087287 */ /* 0x000fe2000d800000 */
[----:B------:R-:W-:Y:S01]  /*20d0*/  @!UP0 UMOV UR9, UR11 ;  /* 0x0000000b00098c82 */ /* 0x000fe20008000000 */
[----:B------:R-:W-:-:S02]  /*20e0*/  UIADD3 UR11, UPT, UPT, -UR5, URZ, URZ ;  /* 0x000000ff050b7290 */ /* 0x000fc4000fffe1ff */
[----:B------:R-:W-:Y:S02]  /*20f0*/  @!UP0 USHF.R.U32.HI UR9, URZ, UR17, UR9 ;  /* 0x00000011ff098299 */ /* 0x000fe40008011609 */
[----:B------:R-:W-:Y:S02]  /*2100*/  UIADD3 UR10, UPT, UPT, -UR8, URZ, URZ ;  /* 0x000000ff080a7290 */ /* 0x000fe4000fffe1ff */
[----:B------:R-:W-:Y:S02]  /*2110*/  @!UP0 USEL UR9, UR5, UR9, !UP3 ;  /* 0x0000000905098287 */ /* 0x000fe4000d800000 */
[----:B------:R-:W-:Y:S02]  /*2120*/  UIMAD UR10, UR45, UR10, UR4 ;  /* 0x0000000a2d0a72a4 */ /* 0x000fe4000f8e0204 */
[----:B------:R-:W-:Y:S02]  /*2130*/  @!UP0 UIADD3 UR8, UPT, UPT, UR8, -UR9, URZ ;  /* 0x8000000908088290 */ /* 0x000fe4000fffe0ff */
[----:B------:R-:W-:-:S02]  /*2140*/  @!UP0 UIMAD UR9, UR10, UR14, UR9 ;  /* 0x0000000e0a0982a4 */ /* 0x000fc4000f8e0209 */
[----:B------:R-:W-:Y:S02]  /*2150*/  @!UP0 UIMAD UR4, UR45, UR8, UR5 ;  /* 0x000000082d0482a4 */ /* 0x000fe4000f8e0205 */
[----:B------:R-:W-:Y:S02]  /*2160*/  UIMAD UR8, UR15, UR11, UR29 ;  /* 0x0000000b0f0872a4 */ /* 0x000fe4000f8e021d */
[----:B------:R-:W-:Y:S01]  /*2170*/  UIMAD UR28, UR4, UR26, UR12 ;  /* 0x0000001a041c72a4 */ /* 0x000fe2000f8e020c */
[----:B------:R-:W-:Y:S02]  /*2180*/  @!UP0 UMOV UR5, UR9 ;  /* 0x0000000900058c82 */ /* 0x000fe40008000000 */
[----:B------:R-:W-:-:S12]  /*2190*/  UIMAD UR29, UR5, UR15, UR8 ;  /* 0x0000000f051d72a4 */ /* 0x000fd8000f8e0208 */
.L_x_30:
[----:B------:R-:W2:Y:S02]  /*21a0*/  LDCU UR4, c[0x0][0xd30] ;  /* 0x0001a600ff0477ac */ /* 0x000ea40008000800 */
[----:B--2---:R-:W-:-:S09]  /*21b0*/  UISETP.NE.AND UP0, UPT, UR4, 0x1, UPT ;  /* 0x000000010400788c */ /* 0x004fd2000bf05270 */
[----:B------:R-:W-:Y:S05]  /*21c0*/  BRA.U UP0, `(.L_x_31) ;  /* 0x0000000100447547 */ /* 0x000fea000b800000 */
[----:B------:R-:W2:Y:S01]  /*21d0*/  LDCU.128 UR12, c[0x0][0xd10] ;  /* 0x0001a200ff0c77ac */ /* 0x000ea20008000c00 */
[----:B------:R-:W1:Y:S01]  /*21e0*/  LDCU UR10, c[0x0][0xd0c] ;  /* 0x0001a180ff0a77ac */ /* 0x000e620008000800 */
[----:B------:R-:W3:Y:S01]  /*21f0*/  LDCU UR11, c[0x0][0xd20] ;  /* 0x0001a400ff0b77ac */ /* 0x000ee20008000800 */
[----:B--2---:R-:W-:Y:S02]  /*2200*/  UIMAD.WIDE.U32 UR8, UR29, UR12, URZ ;  /* 0x0000000c1d0872a5 */ /* 0x004fe4000f8e00ff */
[----:B------:R-:W-:Y:S02]  /*2210*/  UIMAD.WIDE.U32 UR4, UR28, UR15, URZ ;  /* 0x0000000f1c0472a5 */ /* 0x000fe4000f8e00ff */
[----:B-1----:R-:W-:Y:S02]  /*2220*/  UISETP.NE.AND UP2, UPT, UR10, 0x1, UPT ;  /* 0x000000010a00788c */ /* 0x002fe4000bf45270 */
[----:B------:R-:W-:Y:S01]  /*2230*/  UISETP.NE.AND UP0, UPT, UR14, 0x1, UPT ;  /* 0x000000010e00788c */ /* 0x000fe2000bf05270 */
[----:B------:R-:W-:-:S02]  /*2240*/  UMOV UR8, UR9 ;  /* 0x0000000900087c82 */ /* 0x000fc40008000000 */
[----:B------:R-:W-:Y:S01]  /*2250*/  UMOV UR4, UR5 ;  /* 0x0000000500047c82 */ /* 0x000fe20008000000 */
[----:B------:R-:W-:Y:S02]  /*2260*/  USHF.R.U32.HI UR8, URZ, UR13, UR8 ;  /* 0x0000000dff087299 */ /* 0x000fe40008011608 */
[----:B---3--:R-:W-:Y:S02]  /*2270*/  USHF.R.U32.HI UR4, URZ, UR11, UR4 ;  /* 0x0000000bff047299 */ /* 0x008fe40008011604 */
[----:B------:R-:W-:Y:S02]  /*2280*/  USEL UR5, UR29, UR8, !UP2 ;  /* 0x000000081d057287 */ /* 0x000fe4000d000000 */
[----:B------:R-:W-:-:S04]  /*2290*/  USEL UR4, UR28, UR4, !UP0 ;  /* 0x000000041c047287 */ /* 0x000fc8000c000000 */
[----:B------:R-:W-:Y:S02]  /*22a0*/  UIADD3 UR8, UPT, UPT, UR5, -UR4, URZ ;  /* 0x8000000405087290 */ /* 0x000fe4000fffe0ff */
[----:B------:R-:W-:Y:S02]  /*22b0*/  UIADD3 UR4, UPT, UPT, -UR5, UR4, URZ ;  /* 0x0000000405047290 */ /* 0x000fe4000fffe1ff */
[----:B------:R-:W-:Y:S02]  /*22c0*/  UIMAD UR28, UR8, UR14, UR28 ;  /* 0x0000000e081c72a4 */ /* 0x000fe4000f8e021c */
[----:B------:R-:W-:-:S12]  /*22d0*/  UIMAD UR29, UR4, UR10, UR29 ;  /* 0x0000000a041d72a4 */ /* 0x000fd8000f8e021d */
.L_x_31:
[----:B------:R-:W-:Y:S01]  /*22e0*/  VIADD R11, R11, 0x1 ;  /* 0x000000010b0b7836 */ /* 0x000fe20000000000 */
[----:B------:R-:W-:Y:S02]  /*22f0*/  R2UR UR5, R86 ;  /* 0x00000000560572ca */ /* 0x000fe400000e0000 */
[----:B------:R-:W-:Y:S02]  /*2300*/  R2UR UR4, R85 ;  /* 0x00000000550472ca */ /* 0x000fe400000e0000 */
[C---:B------:R-:W-:Y:S02]  /*2310*/  ISETP.NE.AND P0, PT, R11.reuse, 0x2, PT ;  /* 0x000000020b00780c */ /* 0x040fe40003f05270 */
[----:B------:R-:W-:Y:S02]  /*2320*/  PLOP3.LUT P1, PT, PT, PT, PT, 0x80, 0x8 ;  /* 0x000000000008781c */ /* 0x000fe40003f2f070 */
[----:B------:R-:W-:Y:S02]  /*2330*/  SEL R3, RZ, 0x1, P0 ;  /* 0x00000001ff037807 */ /* 0x000fe40000000000 */
[----:B------:R-:W-:-:S02]  /*2340*/  SEL R11, R11, RZ, P0 ;  /* 0x000000ff0b0b7207 */ /* 0x000fc40000000000 */
[----:B------:R-:W-:Y:S01]  /*2350*/  LOP3.LUT R10, R10, R3, RZ, 0x3c, !PT ;  /* 0x000000030a0a7212 */ /* 0x000fe200078e3cff */
[----:B------:R-:W-:Y:S02]  /*2360*/  UIADD3 UR26, UPT, UPT, UR29, UR5, URZ ;  /* 0x000000051d1a7290 */ /* 0x000fe4000fffe0ff */
[----:B------:R-:W-:Y:S01]  /*2370*/  UIADD3 UR27, UPT, UPT, UR28, UR4, URZ ;  /* 0x000000041c1b7290 */ /* 0x000fe2000fffe0ff */
[----:B------:R-:W-:Y:S11]  /*2380*/  BRA.U UP1, `(.L_x_32) ;  /* 0xfffffff501147547 */ /* 0x000ff6000b83ffff */
[----:B------:R-:W-:Y:S01]  /*2390*/  UIADD3 UR8, UPT, UPT, UR6, 0x30, URZ ;  /* 0x0000003006087890 */ /* 0x000fe2000fffe0ff */
[----:B------:R-:W-:-:S03]  /*23a0*/  SHF.L.U32 R3, R12, 0x1f, RZ ;  /* 0x0000001f0c037819 */ /* 0x000fc600000006ff */
[----:B------:R-:W-:-:S09]  /*23b0*/  ULEA UR4, UR7, UR8, 0x3 ;  /* 0x0000000807047291 */ /* 0x000fd2000f8e18ff */
[----:B------:R-:W2:Y:S02]  /*23c0*/  SYNCS.PHASECHK.TRANS64.TRYWAIT P0, [UR4], R3 ;  /* 0x00000003ff0075a7 */ /* 0x000ea40008001104 */
[----:B--2---:R-:W-:Y:S05]  /*23d0*/  @!P0 BRA `(.L_x_33) ;  /* 0x000000c000c48947 */ /* 0x004fea0003800000 */
.L_x_176:
[----:B------:R-:W-:-:S04]  /*23e0*/  UIADD3 UR4, UPT, UPT, UR7, 0x1, URZ ;  /* 0x0000000107047890 */ /* 0x000fc8000fffe0ff */
[----:B------:R-:W-:-:S04]  /*23f0*/  UISETP.NE.AND UP0, UPT, UR4, 0x6, UPT ;  /* 0x000000060400788c */ /* 0x000fc8000bf05270 */
[----:B------:R-:W-:Y:S02]  /*2400*/  USEL UR6, URZ, 0x1, UP0 ;  /* 0x00000001ff067887 */ /* 0x000fe40008000000 */
[----:B------:R-:W-:-:S04]  /*2410*/  USEL UR4, UR4, URZ, UP0 ;  /* 0x000000ff04047287 */ /* 0x000fc80008000000 */
[----:B------:R-:W-:Y:S01]  /*2420*/  ULEA UR5, UR4, UR8, 0x3 ;  /* 0x0000000804057291 */ /* 0x000fe2000f8e18ff */
[----:B------:R-:W-:-:S04]  /*2430*/  LOP3.LUT R2, R12, UR6, RZ, 0x3c, !PT ;  /* 0x000000060c027c12 */ /* 0x000fc8000f8e3cff */
[----:B-1----:R-:W-:-:S04]  /*2440*/  SHF.L.U32 R3, R2, 0x1f, RZ ;  /* 0x0000001f02037819 */ /* 0x002fc800000006ff */
[----:B------:R-:W1:Y:S02]  /*2450*/  SYNCS.PHASECHK.TRANS64.TRYWAIT P0, [UR5], R3 ;  /* 0x00000003ff0075a7 */ /* 0x000e640008001105 */
[----:B-1----:R-:W-:Y:S05]  /*2460*/  @!P0 BRA `(.L_x_34) ;  /* 0x000000c000b88947 */ /* 0x002fea0003800000 */
.L_x_178:
        /* <DEDUP_REMOVED lines=9> */
.L_x_180:
        /* <DEDUP_REMOVED lines=9> */
.L_x_182:
        /* <DEDUP_REMOVED lines=9> */
.L_x_184:
[----:B------:R-:W-:-:S04]  /*2620*/  UIADD3 UR4, UPT, UPT, UR4, 0x1, URZ ;  /* 0x0000000104047890 */ /* 0x000fc8000fffe0ff */
[----:B------:R-:W-:-:S04]  /*2630*/  UISETP.NE.AND UP0, UPT, UR4, 0x6, UPT ;  /* 0x000000060400788c */ /* 0x000fc8000bf05270 */
[----:B------:R-:W-:Y:S02]  /*2640*/  USEL UR5, URZ, 0x1, UP0 ;  /* 0x00000001ff057887 */ /* 0x000fe40008000000 */
[----:B------:R-:W-:-:S04]  /*2650*/  USEL UR4, UR4, URZ, UP0 ;  /* 0x000000ff04047287 */ /* 0x000fc80008000000 */
[----:B------:R-:W-:Y:S01]  /*2660*/  ULEA UR4, UR4, UR8, 0x3 ;  /* 0x0000000804047291 */ /* 0x000fe2000f8e18ff */
[----:B-1----:R-:W-:-:S04]  /*2670*/  LOP3.LUT R3, R2, UR5, RZ, 0x3c, !PT ;  /* 0x0000000502037c12 */ /* 0x002fc8000f8e3cff */
[----:B------:R-:W-:Y:S01]  /*2680*/  SHF.L.U32 R3, R3, 0x1f, RZ ;  /* 0x0000001f03037819 */ /* 0x000fe200000006ff */
[----:B------:R-:W-:-:S07]  /*2690*/  IMAD.U32 R0, RZ, RZ, UR4 ;  /* 0x00000004ff007e24 */ /* 0x000fce000f8e00ff */
.L_x_38:
[----:B-1----:R1:W2:Y:S02]  /*26a0*/  SYNCS.PHASECHK.TRANS64.TRYWAIT P0, [R0+URZ], R3 ;  /* 0x00000003000075a7 */ /* 0x0022a400080011ff */
[----:B--2---:R-:W-:Y:S05]  /*26b0*/  @!P0 NANOSLEEP.SYNCS 0x989680 ;  /* 0x009896800000895d */ /* 0x004fea0003900000 */
[----:B------:R-:W2:Y:S02]  /*26c0*/  @!P0 SYNCS.PHASECHK.TRANS64 P0, [R0+URZ], R3 ;  /* 0x00000003000085a7 */ /* 0x000ea400080010ff */
[----:B--234-:R-:W-:Y:S05]  /*26d0*/  @P0 EXIT ;  /* 0x000000000000094d */ /* 0x01cfea0003800000 */
[----:B------:R-:W-:Y:S05]  /*26e0*/  BRA `(.L_x_38) ;  /* 0xfffffffc00ec7947 */ /* 0x000fea000383ffff */
.L_x_22:
[----:B------:R-:W-:-:S04]  /*26f0*/  UISETP.NE.AND UP0, UPT, UR54, URZ, UPT ;  /* 0x000000ff3600728c */ /* 0x000fc8000bf05270 */
[----:B------:R-:W-:-:S09]  /*2700*/  UISETP.NE.OR UP0, UPT, UR18, 0x1, UP0 ;  /* 0x000000011200788c */ /* 0x000fd20008705670 */
[----:B------:R-:W-:Y:S05]  /*2710*/  BRA.U UP0, `(.L_x_39) ;  /* 0x0000000500487547 */ /* 0x000fea000b800000 */
[----:B------:R-:W-:Y:S01]  /*2720*/  ISETP.GE.U32.AND P2, PT, R3, 0x2, PT ;  /* 0x000000020300780c */ /* 0x000fe20003f46070 */
[----:B------:R-:W-:Y:S01]  /*2730*/  IMAD.MOV.U32 R12, RZ, RZ, 0x1 ;  /* 0x00000001ff0c7424 */ /* 0x000fe200078e00ff */
[----:B------:R-:W-:Y:S02]  /*2740*/  CS2R R10, SRZ ;  /* 0x00000000000a7805 */ /* 0x000fe4000001ff00 */
[----:B------:R-:W-:Y:S01]  /*2750*/  CS2R R8, SRZ ;  /* 0x0000000000087805 */ /* 0x000fe2000001ff00 */
[----:B------:R-:W-:Y:S01]  /*2760*/  UMOV UR6, 0x400 ;  /* 0x0000040000067882 */ /* 0x000fe20000000000 */
[----:B------:R-:W-:Y:S01]  /*2770*/  UMOV UR5, URZ ;  /* 0x000000ff00057c82 */ /* 0x000fe20008000000 */
[----:B------:R-:W-:-:S12]  /*2780*/  ULEA UR6, UR54, UR6, 0x18 ;  /* 0x0000000636067291 */ /* 0x000fd8000f8ec0ff */
.L_x_43:
[----:B------:R-:W-:Y:S02]  /*2790*/  LEA R0, R8, UR6, 0x3 ;  /* 0x0000000608007c11 */ /* 0x000fe4000f8e18ff */
[----:B------:R-:W-:-:S03]  /*27a0*/  SHF.L.U32 R5, R9, 0x1f, RZ ;  /* 0x0000001f09057819 */ /* 0x000fc600000006ff */
[----:B------:R-:W-:Y:S01]  /*27b0*/  VIADD R4, R0, 0xf0 ;  /* 0x000000f000047836 */ /* 0x000fe20000000000 */
[----:B------:R-:W1:Y:S02]  /*27c0*/  SYNCS.PHASECHK.TRANS64.TRYWAIT P0, [R0+URZ+0xe0], R5 ;  /* 0x0000e005000075a7 */ /* 0x000e6400080011ff */
[----:B-1----:R-:W-:Y:S05]  /*27d0*/  @!P0 BRA `(.L_x_40) ;  /* 0x000000c0003c8947 */ /* 0x002fea0003800000 */
.L_x_185:
[----:B------:R-:W-:Y:S01]  /*27e0*/  ULEA UR4, UR5, UR6, 0x3 ;  /* 0x0000000605047291 */ /* 0x000fe2000f8e18ff */
[----:B------:R-:W-:Y:S01]  /*27f0*/  PRMT R4, RZ, 0x654, R4 ;  /* 0x00000654ff047816 */ /* 0x000fe20000000004 */
[----:B-1----:R-:W-:Y:S01]  /*2800*/  @!P2 IMAD.MOV.U32 R5, RZ, RZ, 0x10 ;  /* 0x00000010ff05a424 */ /* 0x002fe200078e00ff */
[----:B------:R-:W-:Y:S01]  /*2810*/  SHF.L.U32 R7, R12, 0x1f, RZ ;  /* 0x0000001f0c077819 */ /* 0x000fe200000006ff */
[----:B------:R-:W-:Y:S01]  /*2820*/  UIADD3 UR7, UPT, UPT, UR4, 0xb0, URZ ;  /* 0x000000b004077890 */ /* 0x000fe2000fffe0ff */
[----:B------:R1:W-:Y:S05]  /*2830*/  SYNCS.ARRIVE.TRANS64.RED.A1T0 RZ, [R4+URZ], RZ ;  /* 0x000000ff04ff79a7 */ /* 0x0003ea00081004ff */
[----:B------:R-:W-:Y:S01]  /*2840*/  IMAD.U32 R0, RZ, RZ, UR7 ;  /* 0x00000007ff007e24 */ /* 0x000fe2000f8e00ff */
[----:B------:R-:W2:Y:S04]  /*2850*/  SYNCS.PHASECHK.TRANS64.TRYWAIT P0, [UR4+0xc0], R7 ;  /* 0x0000c007ff0075a7 */ /* 0x000ea80008001104 */
[----:B------:R-:W-:Y:S01]  /*2860*/  PRMT R13, R3, 0x654, R0 ;  /* 0x00000654030d7816 */ /* 0x000fe20000000000 */
[----:B-12---:R-:W-:Y:S06]  /*2870*/  @!P0 BRA `(.L_x_41) ;  /* 0x000000c000288947 */ /* 0x006fec0003800000 */
.L_x_187:
[----:B------:R-:W-:Y:S01]  /*2880*/  ULEA UR8, UR5, UR6, 0x4 ;  /* 0x0000000605087291 */ /* 0x000fe2000f8e20ff */
[----:B------:R-:W-:Y:S01]  /*2890*/  SEL R2, R13, R2, !P2 ;  /* 0x000000020d027207 */ /* 0x000fe20005000000 */
[----:B------:R-:W-:Y:S01]  /*28a0*/  UIADD3 UR9, UPT, UPT, UR4, 0xb0, URZ ;  /* 0x000000b004097890 */ /* 0x000fe2000fffe0ff */
[----:B-1----:R-:W-:Y:S01]  /*28b0*/  LEA R0, R11, UR6, 0x3 ;  /* 0x000000060b007c11 */ /* 0x002fe2000f8e18ff */
[----:B------:R-:W-:Y:S01]  /*28c0*/  UIADD3 UR8, UPT, UPT, UR8, 0x110, URZ ;  /* 0x0000011008087890 */ /* 0x000fe2000fffe0ff */
[----:B------:R1:W-:Y:S01]  /*28d0*/  @!P2 SYNCS.ARRIVE.TRANS64.RED RZ, [R2+URZ], R5 ;  /* 0x0000000502ffa9a7 */ /* 0x0003e200080004ff */
[----:B------:R-:W-:Y:S01]  /*28e0*/  UIADD3 UR4, UPT, UPT, UR5, 0x1, URZ ;  /* 0x0000000105047890 */ /* 0x000fe2000fffe0ff */
[----:B------:R-:W-:-:S03]  /*28f0*/  VIADD R8, R8, 0x1 ;  /* 0x0000000108087836 */ /* 0x000fc60000000000 */
[----:B------:R-:W-:Y:S02]  /*2900*/  UISETP.NE.AND UP0, UPT, UR4, 0x2, UPT ;  /* 0x000000020400788c */ /* 0x000fe4000bf05270 */
[----:B------:R-:W-:Y:S01]  /*2910*/  ISETP.NE.AND P0, PT, R8, 0x2, PT ;  /* 0x000000020800780c */ /* 0x000fe20003f05270 */
[----:B------:R-:W-:Y:S06]  /*2920*/  UGETNEXTWORKID.BROADCAST [UR8], [UR9] ;  /* 0x00000000080073ca */ /* 0x000fec0008000100 */
[----:B------:R-:W-:Y:S02]  /*2930*/  USEL UR7, URZ, 0x1, UP0 ;  /* 0x00000001ff077887 */ /* 0x000fe40008000000 */
[----:B------:R-:W-:-:S04]  /*2940*/  USEL UR5, UR4, URZ, UP0 ;  /* 0x000000ff04057287 */ /* 0x000fc80008000000 */
[----:B------:R-:W-:Y:S02]  /*2950*/  LOP3.LUT R12, R12, UR7, RZ, 0x3c, !PT ;  /* 0x000000070c0c7c12 */ /* 0x000fe4000f8e3cff */
[----:B-1----:R-:W-:-:S04]  /*2960*/  SHF.L.U32 R5, R10, 0x1f, RZ ;  /* 0x0000001f0a057819 */ /* 0x002fc800000006ff */
[----:B------:R-:W1:Y:S02]  /*2970*/  SYNCS.PHASECHK.TRANS64.TRYWAIT P1, [R0+URZ+0xb0], R5 ;  /* 0x0000b005000075a7 */ /* 0x000e6400080211ff */
[----:B-1----:R-:W-:Y:S05]  /*2980*/  @!P1 BRA `(.L_x_42) ;  /* 0x000000bc00fc9947 */ /* 0x002fea0003800000 */
.L_x_188:
[C---:B------:R-:W-:Y:S01]  /*2990*/  LEA R4, R11.reuse, UR6, 0x4 ;  /* 0x000000060b047c11 */ /* 0x040fe2000f8e20ff */
[----:B-1----:R-:W-:Y:S01]  /*29a0*/  VIADD R0, R0, 0xc0 ;  /* 0x000000c000007836 */ /* 0x002fe20000000000 */
[----:B------:R-:W-:Y:S01]  /*29b0*/  SEL R8, R8, RZ, P0 ;  /* 0x000000ff08087207 */ /* 0x000fe20000000000 */
[----:B------:R-:W-:-:S03]  /*29c0*/  VIADD R11, R11, 0x1 ;  /* 0x000000010b0b7836 */ /* 0x000fc60000000000 */
[----:B------:R-:W1:Y:S01]  /*29d0*/  LDS.128 R4, [R4+0x110] ;  /* 0x0001100004047984 */ /* 0x000e620000000c00 */
[----:B------:R-:W-:Y:S02]  /*29e0*/  PRMT R0, RZ, 0x654, R0 ;  /* 0x00000654ff007816 */ /* 0x000fe40000000000 */
[C---:B------:R-:W-:Y:S01]  /*29f0*/  ISETP.NE.AND P1, PT, R11.reuse, 0x2, PT ;  /* 0x000000020b00780c */ /* 0x040fe20003f25270 */
[----:B------:R-:W-:Y:S01]  /*2a00*/  @!PT LDS RZ, [RZ] ;  /* 0x00000000fffff984 */ /* 0x000fe20000000800 */
[----:B------:R-:W-:Y:S01]  /*2a10*/  @!PT LDS RZ, [RZ] ;  /* 0x00000000fffff984 */ /* 0x000fe20000000800 */
[----:B------:R-:W-:Y:S01]  /*2a20*/  @!PT LDS RZ, [RZ] ;  /* 0x00000000fffff984 */ /* 0x000fe20000000800 */
[----:B------:R-:W-:Y:S01]  /*2a30*/  @!PT LDS RZ, [RZ] ;  /* 0x00000000fffff984 */ /* 0x000fe20000000800 */
[----:B------:R2:W-:Y:S06]  /*2a40*/  MEMBAR.ALL.CTA ;  /* 0x0000000000007992 */ /* 0x0005ec0000008000 */
[----:B--2---:R-:W2:Y:S01]  /*2a50*/  FENCE.VIEW.ASYNC.S ;  /* 0x00000000000073c6 */ /* 0x004ea20000000000 */
[----:B------:R-:W-:Y:S01]  /*2a60*/  SEL R11, R11, RZ, P1 ;  /* 0x000000ff0b0b7207 */ /* 0x000fe20000800000 */
[----:B--2---:R2:W-:Y:S01]  /*2a70*/  SYNCS.ARRIVE.TRANS64.RED.A1T0 RZ, [R0+URZ], RZ ;  /* 0x000000ff00ff79a7 */ /* 0x0045e200081004ff */
[----:B-1----:R-:W-:-:S02]  /*2a80*/  LOP3.LUT P3, RZ, R6, 0x1, RZ, 0xc0, !PT ;  /* 0x0000000106ff7812 */ /* 0x002fc4000786c0ff */
[----:B------:R-:W-:-:S04]  /*2a90*/  SEL R5, RZ, 0x1, P1 ;  /* 0x00000001ff057807 */ /* 0x000fc80000800000 */
[----:B------:R-:W-:Y:S02]  /*2aa0*/  LOP3.LUT R10, R10, R5, RZ, 0x3c, !PT ;  /* 0x000000050a0a7212 */ /* 0x000fe400078e3cff */
[----:B--2---:R-:W-:-:S04]  /*2ab0*/  SEL R0, RZ, 0x1, P0 ;  /* 0x00000001ff007807 */ /* 0x004fc80000000000 */
[----:B------:R-:W-:Y:S01]  /*2ac0*/  LOP3.LUT R9, R9, R0, RZ, 0x3c, !PT ;  /* 0x0000000009097212 */ /* 0x000fe200078e3cff */
[----:B------:R-:W-:Y:S06]  /*2ad0*/  @P3 BRA `(.L_x_43) ;  /* 0xfffffffc002c3947 */ /* 0x000fec000383ffff */
[----:B------:R-:W-:Y:S01]  /*2ae0*/  ULEA UR4, UR5, UR6, 0x3 ;  /* 0x0000000605047291 */ /* 0x000fe2000f8e18ff */
[----:B------:R-:W-:-:S08]  /*2af0*/  SHF.L.U32 R3, R12, 0x1f, RZ ;  /* 0x0000001f0c037819 */ /* 0x000fd000000006ff */
[----:B------:R-:W1:Y:S02]  /*2b00*/  SYNCS.PHASECHK.TRANS64 P0, [UR4+0xc0], R3 ;  /* 0x0000c003ff0075a7 */ /* 0x000e640008001004 */
[----:B-1----:R-:W-:Y:S05]  /*2b10*/  @P0 BRA `(.L_x_44) ;  /* 0x0000000000080947 */ /* 0x002fea0003800000 */
[----:B------:R-:W1:Y:S02]  /*2b20*/  SYNCS.PHASECHK.TRANS64.TRYWAIT P0, [UR4+0xc0], R3 ;  /* 0x0000c003ff0075a7 */ /* 0x000e640008001104 */
[----:B-1----:R-:W-:Y:S05]  /*2b30*/  @!P0 BRA `(.L_x_45) ;  /* 0x000000bc00a48947 */ /* 0x002fea0003800000 */
.L_x_44:
[----:B------:R-:W-:-:S04]  /*2b40*/  UIADD3 UR7, UPT, UPT, UR5, 0x1, URZ ;  /* 0x0000000105077890 */ /* 0x000fc8000fffe0ff */
[----:B------:R-:W-:-:S04]  /*2b50*/  UISETP.NE.AND UP0, UPT, UR7, 0x2, UPT ;  /* 0x000000020700788c */ /* 0x000fc8000bf05270 */
[----:B------:R-:W-:Y:S02]  /*2b60*/  USEL UR8, URZ, 0x1, UP0 ;  /* 0x00000001ff087887 */ /* 0x000fe40008000000 */
[----:B------:R-:W-:-:S04]  /*2b70*/  USEL UR7, UR7, URZ, UP0 ;  /* 0x000000ff07077287 */ /* 0x000fc80008000000 */
[----:B------:R-:W-:Y:S01]  /*2b80*/  ULEA UR7, UR7, UR6, 0x3 ;  /* 0x0000000607077291 */ /* 0x000fe2000f8e18ff */
[----:B-1----:R-:W-:-:S04]  /*2b90*/  LOP3.LUT R3, R12, UR8, RZ, 0x3c, !PT ;  /* 0x000000080c037c12 */ /* 0x002fc8000f8e3cff */
[----:B------:R-:W-:-:S04]  /*2ba0*/  SHF.L.U32 R0, R3, 0x1f, RZ ;  /* 0x0000001f03007819 */ /* 0x000fc800000006ff */
[----:B------:R-:W1:Y:S02]  /*2bb0*/  SYNCS.PHASECHK.TRANS64 P0, [UR7+0xc0], R0 ;  /* 0x0000c000ff0075a7 */ /* 0x000e640008001007 */
[----:B-1----:R-:W-:Y:S05]  /*2bc0*/  @P0 EXIT ;  /* 0x000000000000094d */ /* 0x002fea0003800000 */
[----:B------:R-:W-:Y:S02]  /*2bd0*/  SHF.L.U32 R3, R3, 0x1f, RZ ;  /* 0x0000001f03037819 */ /* 0x000fe400000006ff */
[----:B------:R-:W-:-:S07]  /*2be0*/  MOV R0, UR7 ;  /* 0x0000000700007c02 */ /* 0x000fce0008000f00 */
.L_x_46:
[----:B-1----:R1:W2:Y:S02]  /*2bf0*/  SYNCS.PHASECHK.TRANS64.TRYWAIT P0, [R0+URZ+0xc0], R3 ;  /* 0x0000c003000075a7 */ /* 0x0022a400080011ff */
[----:B--2---:R-:W-:Y:S05]  /*2c00*/  @!P0 NANOSLEEP.SYNCS 0x989680 ;  /* 0x009896800000895d */ /* 0x004fea0003900000 */
[----:B------:R-:W2:Y:S02]  /*2c10*/  @!P0 SYNCS.PHASECHK.TRANS64 P0, [R0+URZ+0xc0], R3 ;  /* 0x0000c003000085a7 */ /* 0x000ea400080010ff */
[----:B--2---:R-:W-:Y:S05]  /*2c20*/  @P0 EXIT ;  /* 0x000000000000094d */ /* 0x004fea0003800000 */
[----:B------:R-:W-:Y:S05]  /*2c30*/  BRA `(.L_x_46) ;  /* 0xfffffffc00ec7947 */ /* 0x000fea000383ffff */
.L_x_39:
[----:B------:R-:W-:Y:S05]  /*2c40*/  BRA.U UP5, `(.L_x_47) ;  /* 0x0000000d05dc7547 */ /* 0x000fea000b800000 */
[----:B------:R-:W-:Y:S01]  /*2c50*/  UMOV UR4, 0x40 ;  /* 0x0000004000047882 */ /* 0x000fe20000000000 */
[----:B------:R-:W-:Y:S01]  /*2c60*/  NOP ;  /* 0x0000000000007918 */ /* 0x000fe20000000000 */
[----:B------:R-:W-:Y:S01]  /*2c70*/  ULEA UR5, UR54, UR4, 0x18 ;  /* 0x0000000436057291 */ /* 0x000fe2000f8ec0ff */
[----:B------:R-:W-:Y:S02]  /*2c80*/  UMOV UR6, 0x400 ;  /* 0x0000040000067882 */ /* 0x000fe40000000000 */
[----:B------:R-:W-:-:S06]  /*2c90*/  ULEA UR6, UR54, UR6, 0x18 ;  /* 0x0000000636067291 */ /* 0x000fcc000f8ec0ff */
[----:B------:R-:W1:Y:S02]  /*2ca0*/  LDS.U8 R3, [UR5+0x1c] ;  /* 0x00001c05ff037984 */ /* 0x000e640008000000 */
[----:B-1----:R-:W-:-:S13]  /*2cb0*/  ISETP.NE.AND P0, PT, R3, RZ, PT ;  /* 0x000000ff0300720c */ /* 0x002fda0003f05270 */
[----:B------:R-:W-:Y:S05]  /*2cc0*/  @P0 BRA `(.L_x_48) ;  /* 0x00000004000c0947 */ /* 0x000fea0003800000 */
[----:B------:R-:W-:Y:S02]  /*2cd0*/  UISETP.NE.U32.AND UP1, UPT, UR20, 0x1, UPT ;  /* 0x000000011400788c */ /* 0x000fe4000bf25070 */
[----:B------:R-:W-:Y:S02]  /*2ce0*/  ULOP3.LUT UR7, UR54, 0x1, URZ, 0x3c, !UPT ;  /* 0x0000000136077892 */ /* 0x000fe4000f8e3cff */
[----:B------:R-:W-:-:S05]  /*2cf0*/  UIADD3 UR8, UPT, UPT, UR5, 0x8, URZ ;  /* 0x0000000805087890 */ /* 0x000fca000fffe0ff */
[----:B------:R-:W-:Y:S07]  /*2d00*/  BRA.U !UP1, `(.L_x_49) ;  /* 0x00000001099c7547 */ /* 0x000fee000b800000 */
[----:B------:R-:W-:Y:S01]  /*2d10*/  ELECT P0, URZ, PT ;  /* 0x0000000000ff782f */ /* 0x000fe20003800000 */
[----:B------:R-:W-:-:S12]  /*2d20*/  BSSY B0, `(.L_x_49) ;  /* 0x0000025000007945 */ /* 0x000fd80003800000 */
[----:B------:R-:W-:Y:S05]  /*2d30*/  @!P0 BRA `(.L_x_50) ;  /* 0x00000000008c8947 */ /* 0x000fea0003800000 */
[----:B------:R-:W-:-:S05]  /*2d40*/  UMOV UR4, 0x10 ;  /* 0x0000001000047882 */ /* 0x000fca0000000000 */
[----:B------:R-:W-:Y:S04]  /*2d50*/  DEPBAR.LE SB1, 0x36 ;  /* 0x00009d800000791a */ /* 0x000fe80000000000 */
[----:B------:R-:W1:Y:S02]  /*2d60*/  UTCATOMSWS.2CTA.FIND_AND_SET.ALIGN UP0, UR4, UR4 ;  /* 0x00000004000475e3 */ /* 0x000e640008200800 */
[----:B-1----:R-:W-:Y:S01]  /*2d70*/  MOV R10, UR4 ;  /* 0x00000004000a7c02 */ /* 0x002fe20008000f00 */
[----:B------:R-:W-:Y:S06]  /*2d80*/  BRA.U UP0, `(.L_x_51) ;  /* 0x0000000100187547 */ /* 0x000fec000b800000 */
.L_x_52:
[----:B------:R-:W-:Y:S05]  /*2d90*/  NANOSLEEP 0x64 ;  /* 0x000000640000795d */ /* 0x000fea0003800000 */
[----:B------:R-:W-:-:S05]  /*2da0*/  UMOV UR4, 0x10 ;  /* 0x0000001000047882 */ /* 0x000fca0000000000 */
[----:B------:R-:W-:Y:S04]  /*2db0*/  DEPBAR.LE SB1, 0x36 ;  /* 0x00009d800000791a */ /* 0x000fe80000000000 */
[----:B------:R-:W1:Y:S02]  /*2dc0*/  UTCATOMSWS.2CTA.FIND_AND_SET.ALIGN UP0, UR4, UR4 ;  /* 0x00000004000475e3 */ /* 0x000e640008200800 */
[----:B-1----:R-:W-:Y:S01]  /*2dd0*/  MOV R10, UR4 ;  /* 0x00000004000a7c02 */ /* 0x002fe20008000f00 */
[----:B------:R-:W-:Y:S05]  /*2de0*/  BRA.U !UP0, `(.L_x_52) ;  /* 0xfffffffd08e87547 */ /* 0x000fea000b83ffff */
.L_x_51:
[----:B------:R-:W1:Y:S01]  /*2df0*/  LDS R6, [UR5+0x10] ;  /* 0x00001005ff067984 */ /* 0x000e620008000800 */
[----:B------:R-:W-:Y:S01]  /*2e00*/  IMAD.U32 R3, RZ, RZ, UR6 ;  /* 0x00000006ff037e24 */ /* 0x000fe2000f8e00ff */
[----:B------:R-:W-:-:S03]  /*2e10*/  MOV R4, UR7 ;  /* 0x0000000700047c02 */ /* 0x000fc60008000f00 */
[----:B------:R-:W-:Y:S01]  /*2e20*/  VIADD R3, R3, 0x130 ;  /* 0x0000013003037836 */ /* 0x000fe20000000000 */
[----:B-1----:R-:W-:-:S04]  /*2e30*/  SHF.L.U32 R6, R6, 0x1f, RZ ;  /* 0x0000001f06067819 */ /* 0x002fc800000006ff */
[----:B------:R-:W1:Y:S02]  /*2e40*/  SYNCS.PHASECHK.TRANS64.TRYWAIT P0, [UR5+0x8], R6 ;  /* 0x00000806ff0075a7 */ /* 0x000e640008001105 */
[----:B-1----:R-:W-:Y:S05]  /*2e50*/  @P0 BRA `(.L_x_53) ;  /* 0x0000000000080947 */ /* 0x002fea0003800000 */
[----:B------:R-:W1:Y:S02]  /*2e60*/  SYNCS.PHASECHK.TRANS64.TRYWAIT P0, [UR5+0x8], R6 ;  /* 0x00000806ff0075a7 */ /* 0x000e640008001105 */
[----:B-1----:R-:W-:Y:S05]  /*2e70*/  @!P0 BRA `(.L_x_54) ;  /* 0x000000b800ec8947 */ /* 0x002fea0003800000 */
.L_x_53:
[----:B------:R-:W-:Y:S01]  /*2e80*/  PRMT R4, R4, 0x654, R3 ;  /* 0x0000065404047816 */ /* 0x000fe20000000003 */
[----:B------:R-:W-:Y:S01]  /*2e90*/  HFMA2 R3, -RZ, RZ, 0, 5.9604644775390625e-08 ;  /* 0x00000001ff037431 */ /* 0x000fe200000001ff */
[----:B------:R-:W-:Y:S01]  /*2ea0*/  UPRMT UR4, UR7, 0x654, UR8 ;  /* 0x0000065407047896 */ /* 0x000fe20008000008 */
[----:B------:R-:W-:Y:S02]  /*2eb0*/  IMAD.MOV.U32 R7, RZ, RZ, 0xffff ;  /* 0x0000ffffff077424 */ /* 0x000fe400078e00ff */
[----:B-1----:R-:W-:Y:S02]  /*2ec0*/  IMAD.MOV.U32 R6, RZ, RZ, 0x4 ;  /* 0x00000004ff067424 */ /* 0x002fe400078e00ff */
[----:B------:R-:W-:Y:S01]  /*2ed0*/  IMAD.SHL.U32 R9, R10, 0x20, RZ ;  /* 0x000000200a097824 */ /* 0x000fe200078e00ff */
[----:B------:R-:W-:Y:S02]  /*2ee0*/  MOV R5, UR4 ;  /* 0x0000000400057c02 */ /* 0x000fe40008000f00 */
[-C--:B------:R-:W-:Y:S01]  /*2ef0*/  SHF.L.U32 R8, R7, R10.reuse, RZ ;  /* 0x0000000a07087219 */ /* 0x080fe200000006ff */
[----:B------:R1:W-:Y:S01]  /*2f00*/  SYNCS.ARRIVE.TRANS64.RED RZ, [UR4], R6 ;  /* 0x00000006ffff79a7 */ /* 0x0003e20008000404 */
[----:B------:R-:W-:Y:S01]  /*2f10*/  SHF.L.U32 R7, R3, R10, RZ ;  /* 0x0000000a03077219 */ /* 0x000fe200000006ff */
[----:B------:R1:W-:Y:S04]  /*2f20*/  STS [UR6+0x130], R9 ;  /* 0x00013009ff007988 */ /* 0x0003e80008000806 */
[----:B------:R1:W-:Y:S04]  /*2f30*/  STAS [R4.64], R10 ;  /* 0x0000000a04007dbd */ /* 0x0003e8000c0008ff */
[----:B------:R1:W-:Y:S04]  /*2f40*/  ATOMS.OR RZ, [UR5+0x14], R8 ;  /* 0x00001408ffff798c */ /* 0x0003e8000b000005 */
[----:B------:R1:W-:Y:S04]  /*2f50*/  ATOMS.OR RZ, [UR5+0x18], R7 ;  /* 0x00001807ffff798c */ /* 0x0003e8000b000005 */
[----:B------:R1:W-:Y:S02]  /*2f60*/  ATOMS.XOR RZ, [UR5+0x10], R3 ;  /* 0x00001003ffff798c */ /* 0x0003e4000b800005 */
.L_x_50:
[----:B------:R-:W-:Y:S05]  /*2f70*/  BSYNC B0 ;  /* 0x0000000000007941 */ /* 0x000fea0003800000 */
.L_x_49:
[----:B------:R-:W-:Y:S05]  /*2f80*/  BRA.U UP1, `(.L_x_55) ;  /* 0x00000001016c7547 */ /* 0x000fea000b800000 */
[----:B------:R-:W-:-:S03]  /*2f90*/  UMOV UR4, 0xffffffff ;  /* 0xffffffff00047882 */ /* 0x000fc60000000000 */
[----:B------:R-:W-:Y:S05]  /*2fa0*/  BRA.DIV UR4, `(.L_x_56) ;  /* 0x000000ba04b87947 */ /* 0x000fea000b800000 */
[----:B------:R-:W-:-:S13]  /*2fb0*/  ELECT P0, URZ, PT ;  /* 0x0000000000ff782f */ /* 0x000fda0003800000 */
.L_x_192:
[----:B------:R-:W-:Y:S05]  /*2fc0*/  @!P0 BRA `(.L_x_55) ;  /* 0x00000000005c8947 */ /* 0x000fea0003800000 */
[----:B-1----:R-:W1:Y:S02]  /*2fd0*/  LDS R4, [UR5+0x10] ;  /* 0x00001005ff047984 */ /* 0x002e640008000800 */
[----:B-1----:R-:W-:-:S04]  /*2fe0*/  SHF.L.U32 R4, R4, 0x1f, RZ ;  /* 0x0000001f04047819 */ /* 0x002fc800000006ff */
[----:B------:R-:W1:Y:S02]  /*2ff0*/  SYNCS.PHASECHK.TRANS64.TRYWAIT P0, [UR5+0x8], R4 ;  /* 0x00000804ff0075a7 */ /* 0x000e640008001105 */
[----:B-1----:R-:W-:Y:S05]  /*3000*/  @P0 BRA `(.L_x_57) ;  /* 0x0000000000080947 */ /* 0x002fea0003800000 */
[----:B------:R-:W1:Y:S02]  /*3010*/  SYNCS.PHASECHK.TRANS64.TRYWAIT P0, [UR5+0x8], R4 ;  /* 0x00000804ff0075a7 */ /* 0x000e640008001105 */
[----:B-1----:R-:W-:Y:S05]  /*3020*/  @!P0 BRA `(.L_x_58) ;  /* 0x000000b800bc8947 */ /* 0x002fea0003800000 */
.L_x_57:
[----:B------:R-:W2:Y:S01]  /*3030*/  LDS R6, [UR6+0x130] ;  /* 0x00013006ff067984 */ /* 0x000ea20008000800 */
[----:B-1----:R-:W-:Y:S02]  /*3040*/  HFMA2 R3, -RZ, RZ, 0, 5.9604644775390625e-08 ;  /* 0x00000001ff037431 */ /* 0x002fe400000001ff */
[----:B------:R-:W-:Y:S01]  /*3050*/  IMAD.MOV.U32 R4, RZ, RZ, 0xffff ;  /* 0x0000ffffff047424 */ /* 0x000fe200078e00ff */
[----:B------:R-:W-:Y:S01]  /*3060*/  UPRMT UR4, UR7, 0x654, UR8 ;  /* 0x0000065407047896 */ /* 0x000fe20008000008 */
[----:B--2---:R-:W-:-:S03]  /*3070*/  IMAD.SHL.U32 R5, R6, 0x20, RZ ;  /* 0x0000002006057824 */ /* 0x004fc600078e00ff */
[-C--:B------:R-:W-:Y:S02]  /*3080*/  SHF.L.U32 R4, R4, R6.reuse, RZ ;  /* 0x0000000604047219 */ /* 0x080fe400000006ff */
[----:B------:R-:W-:Y:S01]  /*3090*/  SHF.L.U32 R6, R3, R6, RZ ;  /* 0x0000000603067219 */ /* 0x000fe200000006ff */
[----:B------:R2:W-:Y:S04]  /*30a0*/  STS [UR6+0x130], R5 ;  /* 0x00013005ff007988 */ /* 0x0005e80008000806 */
[----:B------:R2:W-:Y:S04]  /*30b0*/  ATOMS.OR RZ, [UR5+0x14], R4 ;  /* 0x00001404ffff798c */ /* 0x0005e8000b000005 */
[----:B------:R2:W-:Y:S01]  /*30c0*/  ATOMS.OR RZ, [UR5+0x18], R6 ;  /* 0x00001806ffff798c */ /* 0x0005e2000b000005 */
[----:B------:R-:W-:Y:S03]  /*30d0*/  SYNCS.ARRIVE.TRANS64.RED.A1T0 RZ, [UR4], RZ ;  /* 0x000000ffffff79a7 */ /* 0x000fe60008100404 */
[----:B------:R2:W-:Y:S01]  /*30e0*/  ATOMS.XOR RZ, [UR5+0x10], R3 ;  /* 0x00001003ffff798c */ /* 0x0005e2000b800005 */
[----:B------:R-:W-:Y:S05]  /*30f0*/  BRA `(.L_x_55) ;  /* 0x0000000000107947 */ /* 0x000fea0003800000 */
.L_x_48:
[----:B------:R-:W-:Y:S02]  /*3100*/  MOV R3, 0xffffffff ;  /* 0xffffffff00037802 */ /* 0x000fe40000000f00 */
[----:B------:R-:W-:-:S03]  /*3110*/  MOV R4, 0x3140 ;  /* 0x0000314000047802 */ /* 0x000fc60000000f00 */
[----:B------:R1:W-:Y:S04]  /*3120*/  STS [UR6+0x130], R3 ;  /* 0x00013003ff007988 */ /* 0x0003e80008000806 */
[----:B-1---5:R-:W-:Y:S05]  /*3130*/  CALL.REL.NOINC `($__internal_1_$__cuda_sm10x_tcgen05_guardrail_trap_phase_invalid_during_alloc) ;  /* 0x000000c000fc7944 */ /* 0x022fea0003c00000 */
.L_x_55:
[----:B------:R-:W-:Y:S05]  /*3140*/  WARPSYNC.ALL ;  /* 0x0000000000007948 */ /* 0x000fea0003800000 */
[----:B------:R-:W3:Y:S01]  /*3150*/  S2UR UR13, SR_CgaCtaId ;  /* 0x00000000000d79c3 */ /* 0x000ee20000008800 */
[----:B------:R-:W-:Y:S01]  /*3160*/  UMOV UR4, 0x400 ;  /* 0x0000040000047882 */ /* 0x000fe20000000000 */
[----:B------:R-:W-:-:S06]  /*3170*/  NOP ;  /* 0x0000000000007918 */ /* 0x000fcc0000000000 */
[----:B------:R-:W-:Y:S06]  /*3180*/  BAR.ARV 0x6, 0xa0 ;  /* 0x0182800000007b1d */ /* 0x000fec0000002000 */
[----:B------:R-:W-:Y:S01]  /*3190*/  UISETP.LT.AND UP0, UPT, UR33, 0x1, UPT ;  /* 0x000000012100788c */ /* 0x000fe2000bf01270 */
[----:B------:R-:W-:Y:S01]  /*31a0*/  LOP3.LUT R0, R0, 0xffff, RZ, 0xc0, !PT ;  /* 0x0000ffff00007812 */ /* 0x000fe200078ec0ff */
[----:B-1----:R-:W-:Y:S01]  /*31b0*/  IMAD.MOV.U32 R9, RZ, RZ, RZ ;  /* 0x000000ffff097224 */ /* 0x002fe200078e00ff */
[----:B------:R-:W-:Y:S01]  /*31c0*/  LOP3.LUT R2, R2, 0xffff, RZ, 0xc0, !PT ;  /* 0x0000ffff02027812 */ /* 0x000fe200078ec0ff */
[----:B------:R-:W-:Y:S01]  /*31d0*/  IMAD.MOV.U32 R8, RZ, RZ, 0x1 ;  /* 0x00000001ff087424 */ /* 0x000fe200078e00ff */
[----:B------:R-:W-:Y:S01]  /*31e0*/  R2UR UR30, R0 ;  /* 0x00000000001e72ca */ /* 0x000fe200000e0000 */
[----:B------:R-:W-:Y:S01]  /*31f0*/  UISETP.NE.AND UP3, UPT, UR20, URZ, UPT ;  /* 0x000000ff1400728c */ /* 0x000fe2000bf65270 */
[----:B------:R-:W-:Y:S01]  /*3200*/  R2UR UR26, R2 ;  /* 0x00000000021a72ca */ /* 0x000fe200000e0000 */
[----:B------:R-:W-:Y:S01]  /*3210*/  UMOV UR16, URZ ;  /* 0x000000ff00107c82 */ /* 0x000fe20008000000 */
[----:B------:R-:W-:Y:S01]  /*3220*/  UMOV UR25, 0x10400014 ;  /* 0x1040001400197882 */ /* 0x000fe20000000000 */
[----:B---3--:R-:W-:-:S02]  /*3230*/  ULEA UR13, UR13, UR4, 0x18 ;  /* 0x000000040d0d7291 */ /* 0x008fc4000f8ec0ff */
[----:B------:R-:W-:Y:S02]  /*3240*/  USEL UR4, UR33, 0x1, !UP0 ;  /* 0x0000000121047887 */ /* 0x000fe4000c000000 */
[----:B------:R-:W-:Y:S02]  /*3250*/  UIADD3 UR6, UPT, UPT, UR13, 0x10400, URZ ;  /* 0x000104000d067890 */ /* 0x000fe4000fffe0ff */
[----:B------:R-:W-:Y:S02]  /*3260*/  UIADD3 UR5, UPT, UPT, UR13, 0x1c400, URZ ;  /* 0x0001c4000d057890 */ /* 0x000fe4000fffe0ff */
[----:B------:R-:W-:Y:S01]  /*3270*/  UIADD3 UR7, UPT, UPT, UR13, 0x34400, URZ ;  /* 0x000344000d077890 */ /* 0x000fe2000fffe0ff */
[----:B--2---:R-:W1:Y:S01]  /*3280*/  LDS R3, [UR13+0x130] ;  /* 0x0001300dff037984 */ /* 0x004e620008000800 */
[----:B------:R-:W-:Y:S02]  /*3290*/  UIADD3 UR31, UPT, UPT, -UR4, URZ, URZ ;  /* 0x000000ff041f7290 */ /* 0x000fe4000fffe1ff */
[----:B------:R-:W-:-:S02]  /*32a0*/  USHF.R.U32.HI UR6, URZ, 0x4, UR6 ;  /* 0x00000004ff067899 */ /* 0x000fc40008011606 */
[----:B------:R-:W-:Y:S02]  /*32b0*/  USHF.R.U32.HI UR5, URZ, 0x4, UR5 ;  /* 0x00000004ff057899 */ /* 0x000fe40008011605 */
[----:B------:R-:W-:Y:S02]  /*32c0*/  USHF.R.U32.HI UR4, URZ, 0x4, UR7 ;  /* 0x00000004ff047899 */ /* 0x000fe40008011607 */
[----:B------:R-:W-:Y:S02]  /*32d0*/  ULOP3.LUT UR6, UR6, 0x3fff, URZ, 0xc0, !UPT ;  /* 0x00003fff06067892 */ /* 0x000fe4000f8ec0ff */
[----:B------:R-:W-:Y:S02]  /*32e0*/  ULOP3.LUT UR5, UR5, 0x3fff, URZ, 0xc0, !UPT ;  /* 0x00003fff05057892 */ /* 0x000fe4000f8ec0ff */
[----:B------:R-:W-:Y:S02]  /*32f0*/  ULOP3.LUT UR4, UR4, 0x3fff, URZ, 0xc0, !UPT ;  /* 0x00003fff04047892 */ /* 0x000fe4000f8ec0ff */
[----:B------:R-:W-:-:S02]  /*3300*/  UIADD3 UR32, UPT, UPT, UR13, 0xd0, URZ ;  /* 0x000000d00d207890 */ /* 0x000fc4000fffe0ff */
[----:B------:R-:W-:Y:S02]  /*3310*/  ULOP3.LUT UR27, UR6, 0x10000, URZ, 0xfc, !UPT ;  /* 0x00010000061b7892 */ /* 0x000fe4000f8efcff */
[----:B------:R-:W-:Y:S02]  /*3320*/  ULOP3.LUT UR28, UR5, 0x10000, URZ, 0xfc, !UPT ;  /* 0x00010000051c7892 */ /* 0x000fe4000f8efcff */
[----:B------:R-:W-:Y:S01]  /*3330*/  ULOP3.LUT UR29, UR4, 0x10000, URZ, 0xfc, !UPT ;  /* 0x00010000041d7892 */ /* 0x000fe2000f8efcff */
[----:B------:R-:W-:Y:S01]  /*3340*/  UMOV UR23, 0x10400014 ;  /* 0x1040001400177882 */ /* 0x000fe20000000000 */
[----:B-1----:R-:W-:Y:S02]  /*3350*/  R2UR UR21, R3 ;  /* 0x00000000031572ca */ /* 0x002fe400000e0000 */
[----:B------:R-:W-:-:S11]  /*3360*/  CS2R R2, SRZ ;  /* 0x0000000000027805 */ /* 0x000fd6000001ff00 */
[----:B------:R-:W-:Y:S02]  /*3370*/  UIADD3 UR24, UPT, UPT, UR21, 0x1e0, URZ ;  /* 0x000001e015187890 */ /* 0x000fe4000fffe0ff */
[----:B------:R-:W-:-:S12]  /*3380*/  UIADD3 UR22, UPT, UPT, UR21, 0x1e2, URZ ;  /* 0x000001e215167890 */ /* 0x000fd8000fffe0ff */
.L_x_67:
[----:B------:R-:W-:Y:S02]  /*3390*/  LEA R0, R9, UR13, 0x3 ;  /* 0x0000000d09007c11 */ /* 0x000fe4000f8e18ff */
[----:B------:R-:W-:Y:S02]  /*33a0*/  SHF.L.U32 R5, R3, 0x1f, RZ ;  /* 0x0000001f03057819 */ /* 0x000fe400000006ff */
[----:B------:R-:W-:Y:S02]  /*33b0*/  LEA R4, R9, UR13, 0x4 ;  /* 0x0000000d09047c11 */ /* 0x000fe4000f8e20ff */
[----:B-1----:R-:W1:Y:S02]  /*33c0*/  SYNCS.PHASECHK.TRANS64.TRYWAIT P0, [R0+URZ+0xb0], R5 ;  /* 0x0000b005000075a7 */ /* 0x002e6400080011ff */
[----:B-123--:R-:W-:Y:S05]  /*33d0*/  @!P0 BRA `(.L_x_59) ;  /* 0x000000b400e88947 */ /* 0x00efea0003800000 */
.L_x_193:
[----:B-1----:R-:W1:Y:S01]  /*33e0*/  LDS.128 R4, [R4+0x110] ;  /* 0x0001100004047984 */ /* 0x002e620000000c00 */
[----:B------:R-:W-:Y:S02]  /*33f0*/  VIADD R0, R0, 0xc0 ;  /* 0x000000c000007836 */ /* 0x000fe40000000000 */
[----:B------:R-:W-:Y:S01]  /*3400*/  VIADD R9, R9, 0x1 ;  /* 0x0000000109097836 */ /* 0x000fe20000000000 */
[----:B------:R-:W-:Y:S01]  /*3410*/  @!PT LDS RZ, [RZ] ;  /* 0x00000000fffff984 */ /* 0x000fe20000000800 */
[----:B------:R-:W-:Y:S01]  /*3420*/  @!PT LDS RZ, [RZ] ;  /* 0x00000000fffff984 */ /* 0x000fe20000000800 */
[----:B------:R-:W-:Y:S01]  /*3430*/  @!PT LDS RZ, [RZ] ;  /* 0x00000000fffff984 */ /* 0x000fe20000000800 */
[----:B------:R-:W-:Y:S01]  /*3440*/  @!PT LDS RZ, [RZ] ;  /* 0x00000000fffff984 */ /* 0x000fe20000000800 */
[----:B------:R2:W-:Y:S06]  /*3450*/  MEMBAR.ALL.CTA ;  /* 0x0000000000007992 */ /* 0x0005ec0000008000 */
[----:B--2---:R-:W2:Y:S01]  /*3460*/  FENCE.VIEW.ASYNC.S ;  /* 0x00000000000073c6 */ /* 0x004ea20000000000 */
[----:B------:R-:W-:-:S04]  /*3470*/  PRMT R0, RZ, 0x654, R0 ;  /* 0x00000654ff007816 */ /* 0x000fc80000000000 */
[----:B--2---:R2:W-:Y:S01]  /*3480*/  SYNCS.ARRIVE.TRANS64.RED.A1T0 RZ, [R0+URZ], RZ ;  /* 0x000000ff00ff79a7 */ /* 0x0045e200081004ff */
[----:B-1----:R-:W-:Y:S01]  /*3490*/  LOP3.LUT P1, RZ, R6, 0x1, RZ, 0xc0, !PT ;  /* 0x0000000106ff7812 */ /* 0x002fe2000782c0ff */
[----:B--2---:R-:W-:-:S12]  /*34a0*/  BRA.U UP3, `(.L_x_60) ;  /* 0x0000000103f07547 */ /* 0x004fd8000b800000 */
[----:B------:R-:W1:Y:S02]  /*34b0*/  LDCU UR4, c[0x0][0x38c] ;  /* 0x00007180ff0477ac */ /* 0x000e640008000800 */
[----:B-1----:R-:W-:-:S09]  /*34c0*/  UISETP.GE.AND UP0, UPT, UR4, 0x1, UPT ;  /* 0x000000010400788c */ /* 0x002fd2000bf06270 */
[----:B------:R-:W-:Y:S05]  /*34d0*/  BRA.U !UP0, `(.L_x_61) ;  /* 0x0000000108dc7547 */ /* 0x000fea000b800000 */
[----:B------:R-:W-:Y:S01]  /*34e0*/  ULEA UR4, UR16, UR13, 0x3 ;  /* 0x0000000d10047291 */ /* 0x000fe2000f8e18ff */
[----:B------:R-:W-:Y:S01]  /*34f0*/  SHF.L.U32 R0, R2, 0x1f, RZ ;  /* 0x0000001f02007819 */ /* 0x000fe200000006ff */
[----:B------:R-:W-:Y:S01]  /*3500*/  UMOV UR19, URZ ;  /* 0x000000ff00137c82 */ /* 0x000fe20008000000 */
[----:B------:R-:W-:Y:S01]  /*3510*/  LOP3.LUT R4, R8, 0x1, RZ, 0x3c, !PT ;  /* 0x0000000108047812 */ /* 0x000fe200078e3cff */
[----:B------:R-:W-:Y:S01]  /*3520*/  UMOV UR15, 0x1 ;  /* 0x00000001000f7882 */ /* 0x000fe20000000000 */
[----:B------:R-:W-:Y:S01]  /*3530*/  UMOV UR18, UR31 ;  /* 0x0000001f00127c82 */ /* 0x000fe20008000000 */
[----:B------:R-:W-:Y:S01]  /*3540*/  UMOV UR14, UR33 ;  /* 0x00000021000e7c82 */ /* 0x000fe20008000000 */
[----:B------:R-:W-:Y:S01]  /*3550*/  R2UR UR20, R4 ;  /* 0x00000000041472ca */ /* 0x000fe200000e0000 */
[----:B------:R-:W-:Y:S01]  /*3560*/  UMOV UR12, UR16 ;  /* 0x00000010000c7c82 */ /* 0x000fe20008000000 */
[----:B------:R1:W2:Y:S11]  /*3570*/  SYNCS.PHASECHK.TRANS64.TRYWAIT P2, [UR4], R0 ;  /* 0x00000000ff0075a7 */ /* 0x0002b60008041104 */
[----:B------:R-:W-:-:S12]  /*3580*/  UIMAD UR20, UR20, 0xe0, UR21 ;  /* 0x000000e0141478a4 */ /* 0x000fd8000f8e0215 */
.L_x_66:
[----:B------:R-:W-:Y:S02]  /*3590*/  UIADD3 UR18, UPT, UPT, UR18, 0x1, URZ ;  /* 0x0000000112127890 */ /* 0x000fe4000fffe0ff */
[----:B---3--:R-:W-:Y:S02]  /*35a0*/  ULEA UR8, UR12, UR13, 0x3 ;  /* 0x0000000d0c087291 */ /* 0x008fe4000f8e18ff */
[----:B------:R-:W-:Y:S01]  /*35b0*/  UISETP.NE.AND UP2, UPT, UR18, URZ, UPT ;  /* 0x000000ff1200728c */ /* 0x000fe2000bf45270 */
[----:B--2---:R-:W-:Y:S10]  /*35c0*/  @P2 BRA `(.L_x_62) ;  /* 0x00000000000c2947 */ /* 0x004ff40003800000 */
[----:B------:R-:W-:Y:S04]  /*35d0*/  SHF.L.U32 R5, R2, 0x1f, RZ ;  /* 0x0000001f02057819 */ /* 0x000fe800000006ff */
[----:B------:R-:W2:Y:S02]  /*35e0*/  SYNCS.PHASECHK.TRANS64.TRYWAIT P0, [UR8], R5 ;  /* 0x00000005ff0075a7 */ /* 0x000ea40008001108 */
[----:B--2---:R-:W-:Y:S05]  /*35f0*/  @!P0 BRA `(.L_x_63) ;  /* 0x000000b400748947 */ /* 0x004fea0003800000 */
.L_x_62:
[----:B------:R-:W-:Y:S01]  /*3600*/  UISETP.NE.AND UP0, UPT, UR14, 0x1, UPT ;  /* 0x000000010e00788c */ /* 0x000fe2000bf05270 */
[----:B------:R-:W-:Y:S01]  /*3610*/  PLOP3.LUT P2, PT, PT, PT, PT, 0x80, 0x8 ;  /* 0x000000000008781c */ /* 0x000fe20003f4f070 */
[----:B------:R-:W-:Y:S02]  /*3620*/  UIADD3 UR4, UPT, UPT, UR12, 0x1, URZ ;  /* 0x000000010c047890 */ /* 0x000fe4000fffe0ff */
[----:B------:R-:W-:Y:S02]  /*3630*/  ULEA UR6, UR12, UR29, 0x7 ;  /* 0x0000001d0c067291 */ /* 0x000fe4000f8e38ff */
[----:B------:R-:W-:Y:S01]  /*3640*/  UISETP.NE.AND UP1, UPT, UR4, 0x6, UPT ;  /* 0x000000060400788c */ /* 0x000fe2000bf25270 */
[----:B------:R-:W-:Y:S01]  /*3650*/  PLOP3.LUT P0, PT, PT, PT, UP0, 0x80, 0x8 ;  /* 0x000000000008781c */ /* 0x000fe20003f0f008 */
[----:B------:R-:W-:Y:S02]  /*3660*/  UMOV UR7, 0x4008 ;  /* 0x0000400800077882 */ /* 0x000fe40000000000 */
[----:B------:R-:W-:Y:S02]  /*3670*/  USEL UR5, URZ, 0x1, UP1 ;  /* 0x00000001ff057887 */ /* 0x000fe40008800000 */
[----:B------:R-:W-:Y:S04]  /*3680*/  USEL UR16, UR4, URZ, UP1 ;  /* 0x000000ff04107287 */ /* 0x000fe80008800000 */
[----:B------:R-:W-:Y:S01]  /*3690*/  @UP0 ULEA UR4, UR16, UR13, 0x3 ;  /* 0x0000000d10040291 */ /* 0x000fe2000f8e18ff */
[----:B------:R-:W-:Y:S01]  /*36a0*/  LOP3.LUT R2, R2, UR5, RZ, 0x3c, !PT ;  /* 0x0000000502027c12 */ /* 0x000fe2000f8e3cff */
[----:B------:R-:W-:Y:S03]  /*36b0*/  UISETP.NE.AND UP0, UPT, UR15, 0x1, UPT ;  /* 0x000000010f00788c */ /* 0x000fe6000bf05270 */
[----:B-1----:R-:W-:Y:S04]  /*36c0*/  @P0 SHF.L.U32 R0, R2, 0x1f, RZ ;  /* 0x0000001f02000819 */ /* 0x002fe800000006ff */
[----:B------:R1:W2:Y:S01]  /*36d0*/  @P0 SYNCS.PHASECHK.TRANS64.TRYWAIT P2, [UR4], R0 ;  /* 0x00000000ff0005a7 */ /* 0x0002a20008041104 */
[----:B------:R1:W-:Y:S01]  /*36e0*/  UTCCP.T.S.2CTA.128dp128bit tmem[UR21+0x1e0], gdesc[UR6] ;  /* 0x0001e006150079e7 */ /* 0x0003e20008380000 */
[----:B------:R-:W-:Y:S05]  /*36f0*/  BRA.U UP0, `(.L_x_64) ;  /* 0x00000001000c7547 */ /* 0x000fea000b800000 */
[----:B------:R-:W-:Y:S04]  /*3700*/  SHF.L.U32 R5, R8, 0x1f, RZ ;  /* 0x0000001f08057819 */ /* 0x000fe800000006ff */
[----:B------:R-:W3:Y:S02]  /*3710*/  SYNCS.PHASECHK.TRANS64.TRYWAIT P0, [UR13+0xd8], R5 ;  /* 0x0000d805ff0075a7 */ /* 0x000ee4000800110d */
[----:B---3--:R-:W-:Y:S05]  /*3720*/  @!P0 BRA `(.L_x_65) ;  /* 0x000000b400408947 */ /* 0x008fea0003800000 */
.L_x_64:
[----:B-1----:R-:W-:Y:S02]  /*3730*/  ULEA UR6, UR12, UR28, 0xa ;  /* 0x0000001c0c067291 */ /* 0x002fe4000f8e50ff */
[----:B------:R-:W-:Y:S02]  /*3740*/  ULEA UR4, UR12, UR27, 0x9 ;  /* 0x0000001b0c047291 */ /* 0x000fe4000f8e48ff */
[----:B------:R-:W-:Y:S02]  /*3750*/  UISETP.NE.U32.AND UP0, UPT, UR19, URZ, UPT ;  /* 0x000000ff1300728c */ /* 0x000fe4000bf05070 */
[----:B------:R-:W-:Y:S02]  /*3760*/  UIADD3 UR17, UPT, UPT, UR8, 0x30, URZ ;  /* 0x0000003008117890 */ /* 0x000fe4000fffe0ff */
[----:B------:R-:W-:Y:S02]  /*3770*/  UIADD3 UR10, UPT, UPT, UR6, 0x4, URZ ;  /* 0x00000004060a7890 */ /* 0x000fe4000fffe0ff */
[----:B------:R-:W-:Y:S02]  /*3780*/  UIADD3 UR8, UPT, UPT, UR4, 0x2, URZ ;  /* 0x0000000204087890 */ /* 0x000fe4000fffe0ff */
[----:B------:R-:W-:Y:S02]  /*3790*/  UIADD3 UR15, UPT, UPT, UR15, 0x1, URZ ;  /* 0x000000010f0f7890 */ /* 0x000fe4000fffe0ff */
[----:B------:R-:W-:Y:S01]  /*37a0*/  UIADD3 UR14, UPT, UPT, UR14, -0x1, URZ ;  /* 0xffffffff0e0e7890 */ /* 0x000fe2000fffe0ff */
[----:B------:R-:W-:Y:S01]  /*37b0*/  UMOV UR7, 0x40004040 ;  /* 0x4000404000077882 */ /* 0x000fe20000000000 */
[----:B------:R-:W-:Y:S01]  /*37c0*/  UMOV UR5, 0x80004020 ;  /* 0x8000402000057882 */ /* 0x000fe20000000000 */
[----:B------:R-:W-:Y:S01]  /*37d0*/  UMOV UR11, 0x40004040 ;  /* 0x40004040000b7882 */ /* 0x000fe20000000000 */
[----:B------:R3:W-:Y:S01]  /*37e0*/  UTCQMMA.2CTA gdesc[UR4], gdesc[UR6], tmem[UR20], tmem[UR24], idesc[UR25], UP0 ;  /* 0x00ff1806040075ea */ /* 0x0007e20008200314 */
[----:B------:R-:W-:Y:S01]  /*37f0*/  UMOV UR9, 0x80004020 ;  /* 0x8000402000097882 */ /* 0x000fe20000000000 */
[----:B------:R-:W-:Y:S01]  /*3800*/  UMOV UR19, 0x1 ;  /* 0x0000000100137882 */ /* 0x000fe20000000000 */
[----:B------:R3:W-:Y:S01]  /*3810*/  UTCQMMA.2CTA gdesc[UR8], gdesc[UR10], tmem[UR20], tmem[UR22], idesc[UR23], UPT ;  /* 0x00ff160a080075ea */ /* 0x0007e2000ba00314 */
[----:B------:R3:W-:Y:S01]  /*3820*/  UTCBAR.2CTA.MULTICAST [UR17], URZ, UR26 ;  /* 0x000000ff110073e9 */ /* 0x0007e2000820081a */
[----:B------:R-:W-:Y:S01]  /*3830*/  UMOV UR12, UR16 ;  /* 0x00000010000c7c82 */ /* 0x000fe20008000000 */
[----:B------:R-:W-:Y:S05]  /*3840*/  BRA.U UP2, `(.L_x_66) ;  /* 0xfffffffd02507547 */ /* 0x000fea000b83ffff */
.L_x_61:
[----:B------:R1:W-:Y:S01]  /*3850*/  UTCBAR.2CTA.MULTICAST [UR32], URZ, UR30 ;  /* 0x000000ff200073e9 */ /* 0x0003e2000820081e */
[----:B------:R-:W-:Y:S01]  /*3860*/  NOP ;  /* 0x0000000000007918 */ /* 0x000fe20000000000 */
.L_x_60:
[C---:B------:R-:W-:Y:S02]  /*3870*/  ISETP.NE.AND P0, PT, R9.reuse, 0x2, PT ;  /* 0x000000020900780c */ /* 0x040fe40003f05270 */
[----:B------:R-:W-:Y:S02]  /*3880*/  LOP3.LUT R8, R8, 0x1, RZ, 0x3c, !PT ;  /* 0x0000000108087812 */ /* 0x000fe400078e3cff */
[----:B------:R-:W-:Y:S02]  /*3890*/  SEL R0, RZ, 0x1, P0 ;  /* 0x00000001ff007807 */ /* 0x000fe40000000000 */
[----:B------:R-:W-:Y:S02]  /*38a0*/  SEL R9, R9, RZ, P0 ;  /* 0x000000ff09097207 */ /* 0x000fe40000000000 */
[----:B------:R-:W-:Y:S01]  /*38b0*/  LOP3.LUT R3, R3, R0, RZ, 0x3c, !PT ;  /* 0x0000000003037212 */ /* 0x000fe200078e3cff */
[----:B------:R-:W-:Y:S06]  /*38c0*/  @P1 BRA `(.L_x_67) ;  /* 0xfffffff800b01947 */ /* 0x000fec000383ffff */
[----:B---3--:R-:W3:Y:S01]  /*38d0*/  S2UR UR6, SR_CgaCtaId ;  /* 0x00000000000679c3 */ /* 0x008ee20000008800 */
[----:B------:R-:W-:Y:S01]  /*38e0*/  ELECT P0, URZ, PT ;  /* 0x0000000000ff782f */ /* 0x000fe20003800000 */
[----:B------:R-:W-:Y:S01]  /*38f0*/  IMAD.MOV.U32 R0, RZ, RZ, 0x1 ;  /* 0x00000001ff007424 */ /* 0x000fe200078e00ff */
[----:B------:R-:W-:Y:S01]  /*3900*/  UMOV UR4, 0x40 ;  /* 0x0000004000047882 */ /* 0x000fe20000000000 */
[----:B------:R-:W-:-:S04]  /*3910*/  SHF.L.U32 R3, RZ, 0x1f, RZ ;  /* 0x0000001fff037819 */ /* 0x000fc800000006ff */
[----:B------:R-:W-:Y:S01]  /*3920*/  UVIRTCOUNT.DEALLOC.SMPOOL 0x80 ;  /* 0x000000800000784c */ /* 0x000fe20000000000 */
[----:B---3--:R-:W-:-:S09]  /*3930*/  ULEA UR6, UR6, UR4, 0x18 ;  /* 0x0000000406067291 */ /* 0x008fd2000f8ec0ff */
[----:B------:R3:W-:Y:S01]  /*3940*/  @P0 STS.U8 [UR6+0x1c], R0 ;  /* 0x00001c00ff000988 */ /* 0x0007e20008000006 */
[----:B------:R-:W4:Y:S02]  /*3950*/  SYNCS.PHASECHK.TRANS64.TRYWAIT P0, [UR13+0x100], R3 ;  /* 0x00010003ff0075a7 */ /* 0x000f24000800110d */
[----:B---34-:R-:W-:Y:S05]  /*3960*/  @!P0 BRA `(.L_x_68) ;  /* 0x000000b000c88947 */ /* 0x018fea0003800000 */
.L_x_197:
[----:B------:R-:W-:Y:S01]  /*3970*/  NOP ;  /* 0x0000000000007918 */ /* 0x000fe20000000000 */
[----:B---3--:R-:W3:Y:S01]  /*3980*/  LDS R0, [UR6+0x14] ;  /* 0x00001406ff007984 */ /* 0x008ee20008000800 */
[----:B------:R-:W-:Y:S01]  /*3990*/  ULOP3.LUT UR4, UR21, 0xffff, URZ, 0xc0, !UPT ;  /* 0x0000ffff15047892 */ /* 0x000fe2000f8ec0ff */
[----:B------:R-:W-:Y:S01]  /*39a0*/  UMOV UR5, 0xffff ;  /* 0x0000ffff00057882 */ /* 0x000fe20000000000 */
[----:B------:R-:W-:Y:S02]  /*39b0*/  UMOV UR7, 0x1 ;  /* 0x0000000100077882 */ /* 0x000fe40000000000 */
[----:B------:R-:W-:-:S04]  /*39c0*/  USHF.R.U32.HI UR4, URZ, 0x5, UR4 ;  /* 0x00000005ff047899 */ /* 0x000fc80008011604 */
[----:B------:R-:W-:Y:S02]  /*39d0*/  USHF.L.U32 UR5, UR5, UR4, URZ ;  /* 0x0000000405057299 */ /* 0x000fe400080006ff */
[----:B------:R-:W-:-:S04]  /*39e0*/  USHF.L.U32 UR4, UR7, UR4, URZ ;  /* 0x0000000407047299 */ /* 0x000fc800080006ff */
[----:B---3--:R-:W-:-:S04]  /*39f0*/  LOP3.LUT R0, R0, UR5, RZ, 0xc0, !PT ;  /* 0x0000000500007c12 */ /* 0x008fc8000f8ec0ff */
[----:B------:R-:W-:-:S13]  /*3a00*/  ISETP.NE.AND P0, PT, R0, UR5, PT ;  /* 0x0000000500007c0c */ /* 0x000fda000bf05270 */
[----:B------:R-:W-:Y:S05]  /*3a10*/  @P0 BRA `(.L_x_69) ;  /* 0x0000000000580947 */ /* 0x000fea0003800000 */
[----:B------:R-:W3:Y:S02]  /*3a20*/  LDS R0, [UR6+0x18] ;  /* 0x00001806ff007984 */ /* 0x000ee40008000800 */
[----:B---3--:R-:W-:-:S04]  /*3a30*/  LOP3.LUT R0, R0, UR4, RZ, 0xc0, !PT ;  /* 0x0000000400007c12 */ /* 0x008fc8000f8ec0ff */
[----:B------:R-:W-:-:S13]  /*3a40*/  ISETP.NE.AND P0, PT, R0, UR4, PT ;  /* 0x0000000400007c0c */ /* 0x000fda000bf05270 */
[----:B------:R-:W-:Y:S05]  /*3a50*/  @P0 BRA `(.L_x_70) ;  /* 0x00000000003c0947 */ /* 0x000fea0003800000 */
[----:B------:R-:W3:Y:S01]  /*3a60*/  S2R R2, SR_LANEID ;  /* 0x0000000000027919 */ /* 0x000ee20000000000 */
[----:B------:R-:W-:Y:S01]  /*3a70*/  ULOP3.LUT UR5, URZ, UR5, URZ, 0x33, !UPT ;  /* 0x00000005ff057292 */ /* 0x000fe2000f8e33ff */
[----:B------:R-:W-:Y:S01]  /*3a80*/  LOP3.LUT R4, RZ, UR4, RZ, 0x33, !PT ;  /* 0x00000004ff047c12 */ /* 0x000fe2000f8e33ff */
[----:B------:R-:W-:Y:S02]  /*3a90*/  VOTEU.ANY UR4, UPT, PT ;  /* 0x0000000000047886 */ /* 0x000fe400038e0100 */
[----:B------:R-:W-:Y:S01]  /*3aa0*/  UFLO.U32 UR4, UR4 ;  /* 0x00000004000472bd */ /* 0x000fe200080e0000 */
[----:B------:R-:W4:Y:S01]  /*3ab0*/  REDUX UR7, R4 ;  /* 0x00000000040773c4 */ /* 0x000f220000000000 */
[----:B------:R-:W-:-:S06]  /*3ac0*/  IMAD.U32 R0, RZ, RZ, UR5 ;  /* 0x00000005ff007e24 */ /* 0x000fcc000f8e00ff */
[----:B------:R1:W-:Y:S01]  /*3ad0*/  UTCATOMSWS.AND URZ, UR5 ;  /* 0x0000000500ff79e3 */ /* 0x0003e20008000000 */
[----:B------:R-:W2:Y:S01]  /*3ae0*/  REDUX UR8, R0 ;  /* 0x00000000000873c4 */ /* 0x000ea20000000000 */
[----:B---3--:R-:W-:Y:S01]  /*3af0*/  ISETP.EQ.U32.AND P0, PT, R2, UR4, PT ;  /* 0x0000000402007c0c */ /* 0x008fe2000bf02070 */
[----:B----4-:R-:W-:Y:S01]  /*3b00*/  IMAD.U32 R2, RZ, RZ, UR7 ;  /* 0x00000007ff027e24 */ /* 0x010fe2000f8e00ff */
[----:B--2---:R-:W-:-:S11]  /*3b10*/  MOV R3, UR8 ;  /* 0x0000000800037c02 */ /* 0x004fd60008000f00 */
[----:B------:R1:W-:Y:S04]  /*3b20*/  @P0 ATOMS.AND RZ, [UR6+0x14], R3 ;  /* 0x00001403ffff098c */ /* 0x0003e8000a800006 */
[----:B------:R1:W-:Y:S01]  /*3b30*/  @P0 ATOMS.AND RZ, [UR6+0x18], R2 ;  /* 0x00001802ffff098c */ /* 0x0003e2000a800006 */
[----:B------:R-:W-:Y:S05]  /*3b40*/  BRA `(.L_x_71) ;  /* 0x0000000000147947 */ /* 0x000fea0003800000 */
.L_x_70:
[----:B------:R-:W-:Y:S02]  /*3b50*/  MOV R2, 0x3b70 ;  /* 0x00003b7000027802 */ /* 0x000fe40000000f00 */
[----:B-12--5:R-:W-:Y:S05]  /*3b60*/  CALL.REL.NOINC `($__internal_0_$__cuda_sm10x_tcgen05_guardrail_trap_col_being_dealloced_not_returned_by_alloc) ;  /* 0x000000b800647944 */ /* 0x026fea0003c00000 */
[----:B------:R-:W-:Y:S05]  /*3b70*/  BRA `(.L_x_71) ;  /* 0x0000000000087947 */ /* 0x000fea0003800000 */
.L_x_69:
[----:B------:R-:W-:Y:S02]  /*3b80*/  MOV R2, 0x3ba0 ;  /* 0x00003ba000027802 */ /* 0x000fe40000000f00 */
[----:B-12--5:R-:W-:Y:S05]  /*3b90*/  CALL.REL.NOINC `($__internal_2_$__cuda_sm10x_tcgen05_guardrail_trap_unallocated_columns_being_dealloced) ;  /* 0x000000b800707944 */ /* 0x026fea0003c00000 */
.L_x_71:
[----:B------:R-:W-:Y:S01]  /*3ba0*/  NOP ;  /* 0x0000000000007918 */ /* 0x000fe20000000000 */
[----:B-1----:R-:W-:Y:S05]  /*3bb0*/  EXIT ;  /* 0x000000000000794d */ /* 0x002fea0003800000 */
.L_x_47:
[----:B------:R-:W-:-:S09]  /*3bc0*/  UISETP.NE.OR UP0, UPT, UR18, 0x3, !UP4 ;  /* 0x000000031200788c */ /* 0x000fd2000e705670 */
[----:B------:R-:W-:Y:S05]  /*3bd0*/  BRA.U UP0, `(.L_x_72) ;  /* 0x0000002100fc7547 */ /* 0x000fea000b800000 */
[----:B------:R-:W1:Y:S01]  /*3be0*/  LDCU.64 UR4, c[0x0][0xa88] ;  /* 0x00015100ff0477ac */ /* 0x000e620008000a00 */
[----:B------:R-:W2:Y:S01]  /*3bf0*/  LDC.64 R12, c[0x0][0x348] ;  /* 0x0000d200ff0c7b82 */ /* 0x000ea20000000a00 */
[----:B------:R-:W-:Y:S01]  /*3c00*/  HFMA2 R10, -RZ, RZ, 0, 0 ;  /* 0x00000000ff0a7431 */ /* 0x000fe200000001ff */
[----:B------:R-:W-:Y:S01]  /*3c10*/  MOV R9, RZ ;  /* 0x000000ff00097202 */ /* 0x000fe20000000f00 */
[----:B------:R-:W3:Y:S01]  /*3c20*/  LDCU UR55, c[0x0][0x370] ;  /* 0x00006e00ff3777ac */ /* 0x000ee20008000800 */
[----:B------:R-:W-:Y:S01]  /*3c30*/  HFMA2 R3, -RZ, RZ, 0, 2 ;  /* 0x00004000ff037431 */ /* 0x000fe200000001ff */
[----:B------:R-:W3:Y:S01]  /*3c40*/  LDCU.128 UR60, c[0x0][0xd10] ;  /* 0x0001a200ff3c77ac */ /* 0x000ee20008000c00 */
[----:B------:R-:W4:Y:S01]  /*3c50*/  LDCU UR53, c[0x0][0x374] ;  /* 0x00006e80ff3577ac */ /* 0x000f220008000800 */
[----:B------:R-:W4:Y:S01]  /*3c60*/  LDCU.64 UR56, c[0x0][0xa90] ;  /* 0x00015200ff3877ac */ /* 0x000f220008000a00 */
[----:B-1----:R-:W-:Y:S01]  /*3c70*/  UISETP.NE.U32.AND UP0, UPT, UR4, URZ, UPT ;  /* 0x000000ff0400728c */ /* 0x002fe2000bf05070 */
[----:B------:R-:W1:Y:S01]  /*3c80*/  LDCU UR15, c[0x0][0xd0c] ;  /* 0x0001a180ff0f77ac */ /* 0x000e620008000800 */
[----:B------:R-:W2:Y:S01]  /*3c90*/  LDCU UR65, c[0x0][0xd20] ;  /* 0x0001a400ff4177ac */ /* 0x000ea20008000800 */
[----:B------:R-:W2:Y:S01]  /*3ca0*/  LDCU UR4, c[0x0][0xd30] ;  /* 0x0001a600ff0477ac */ /* 0x000ea20008000800 */
[----:B------:R-:W-:-:S02]  /*3cb0*/  UISETP.NE.AND.EX UP6, UPT, UR5, URZ, UPT, UP0 ;  /* 0x000000ff0500728c */ /* 0x000fc4000bfc5300 */
[----:B------:R-:W-:Y:S02]  /*3cc0*/  UISETP.NE.AND UP0, UPT, UR18, 0x2, UPT ;  /* 0x000000021200788c */ /* 0x000fe4000bf05270 */
[----:B---3--:R-:W-:Y:S02]  /*3cd0*/  UIMAD.WIDE.U32 UR8, UR55, UR60, URZ ;  /* 0x0000003c370872a5 */ /* 0x008fe4000f8e00ff */
[----:B----4-:R-:W-:Y:S01]  /*3ce0*/  UIMAD.WIDE.U32 UR6, UR53, UR63, URZ ;  /* 0x0000003f350672a5 */ /* 0x010fe2000f8e00ff */
[----:B------:R-:W-:Y:S01]  /*3cf0*/  UMOV UR21, 0x400 ;  /* 0x0000040000157882 */ /* 0x000fe20000000000 */
[----:B------:R-:W-:Y:S02]  /*3d00*/  USEL UR64, URZ, 0x1, UP0 ;  /* 0x00000001ff407887 */ /* 0x000fe40008000000 */
[----:B------:R-:W-:Y:S02]  /*3d10*/  UISETP.NE.U32.AND UP0, UPT, UR56, URZ, UPT ;  /* 0x000000ff3800728c */ /* 0x000fe4000bf05070 */
[----:B------:R-:W-:Y:S01]  /*3d20*/  ULEA UR21, UR54, UR21, 0x18 ;  /* 0x0000001536157291 */ /* 0x000fe2000f8ec0ff */
[----:B------:R-:W-:Y:S01]  /*3d30*/  UMOV UR5, UR9 ;  /* 0x0000000900057c82 */ /* 0x000fe20008000000 */
[----:B------:R-:W-:Y:S01]  /*3d40*/  UMOV UR6, UR7 ;  /* 0x0000000700067c82 */ /* 0x000fe20008000000 */
[----:B------:R-:W-:-:S02]  /*3d50*/  UISETP.GE.AND UP4, UPT, UR45, 0x1, UPT ;  /* 0x000000012d00788c */ /* 0x000fc4000bf86270 */
[----:B------:R-:W-:Y:S02]  /*3d60*/  UISETP.NE.AND UP3, UPT, UR45, 0x1, UPT ;  /* 0x000000012d00788c */ /* 0x000fe4000bf65270 */
[----:B------:R-:W-:Y:S01]  /*3d70*/  UISETP.NE.AND.EX UP5, UPT, UR57, URZ, UPT, UP0 ;  /* 0x000000ff3900728c */ /* 0x000fe2000bfa5300 */
[----:B------:R-:W-:Y:S01]  /*3d80*/  UMOV UR46, URZ ;  /* 0x000000ff002e7c82 */ /* 0x000fe20008000000 */
[----:B------:R-:W-:Y:S01]  /*3d90*/  UPLOP3.LUT UP1, UPT, UPT, UPT, UPT, 0x40, 0x4 ;  /* 0x000000000004789c */ /* 0x000fe20003f2e870 */
[----:B------:R-:W3:Y:S01]  /*3da0*/  LDCU.64 UR22, c[0x0][0xd28] ;  /* 0x0001a500ff1677ac */ /* 0x000ee20008000a00 */
[----:B-1----:R-:W-:Y:S02]  /*3db0*/  UISETP.NE.AND UP3, UPT, UR15, 0x1, UPT ;  /* 0x000000010f00788c */ /* 0x002fe4000bf65270 */
[----:B------:R-:W-:Y:S02]  /*3dc0*/  UIADD3 UR25, UPT, UPT, UR21, 0x60, URZ ;  /* 0x0000006015197890 */ /* 0x000fe4000fffe0ff */
[----:B------:R-:W-:-:S02]  /*3dd0*/  UIADD3 UR49, UPT, UPT, UR21, 0x68, URZ ;  /* 0x0000006815317890 */ /* 0x000fc4000fffe0ff */
[----:B------:R-:W-:Y:S02]  /*3de0*/  UIADD3 UR41, UPT, UPT, UR21, 0x70, URZ ;  /* 0x0000007015297890 */ /* 0x000fe4000fffe0ff */
[----:B------:R-:W-:Y:S02]  /*3df0*/  UIADD3 UR33, UPT, UPT, UR21, 0x78, URZ ;  /* 0x0000007815217890 */ /* 0x000fe4000fffe0ff */
[----:B------:R-:W-:Y:S02]  /*3e00*/  USHF.R.U32.HI UR59, URZ, UR61, UR5 ;  /* 0x0000003dff3b7299 */ /* 0x000fe40008011605 */
[----:B--2---:R-:W-:Y:S02]  /*3e10*/  USHF.R.U32.HI UR58, URZ, UR65, UR6 ;  /* 0x00000041ff3a7299 */ /* 0x004fe40008011606 */
[----:B------:R-:W-:Y:S02]  /*3e20*/  UISETP.NE.AND UP0, UPT, UR62, 0x1, UPT ;  /* 0x000000013e00788c */ /* 0x000fe4000bf05270 */
[----:B------:R-:W-:-:S11]  /*3e30*/  UISETP.NE.AND UP4, UPT, UR4, 0x1, UPT ;  /* 0x000000010400788c */ /* 0x000fd6000bf85270 */
.L_x_87:
[C---:B------:R-:W-:Y:S02]  /*3e40*/  LEA R8, R10.reuse, UR21, 0x3 ;  /* 0x000000150a087c11 */ /* 0x040fe4000f8e18ff */
[----:B------:R-:W-:Y:S02]  /*3e50*/  SHF.L.U32 R5, R9, 0x1f, RZ ;  /* 0x0000001f09057819 */ /* 0x000fe400000006ff */
[----:B------:R-:W-:Y:S02]  /*3e60*/  LEA R6, R10, UR21, 0x4 ;  /* 0x000000150a067c11 */ /* 0x000fe4000f8e20ff */
[----:B-1----:R-:W1:Y:S02]  /*3e70*/  SYNCS.PHASECHK.TRANS64.TRYWAIT P0, [R8+URZ+0xb0], R5 ;  /* 0x0000b005080075a7 */ /* 0x002e6400080011ff */
[----:B-1----:R-:W-:Y:S05]  /*3e80*/  @!P0 BRA `(.L_x_73) ;  /* 0x000000ac00988947 */ /* 0x002fea0003800000 */
.L_x_198:
[----:B-1----:R-:W1:Y:S01]  /*3e90*/  LDS.128 R4, [R6+0x110] ;  /* 0x0001100006047984 */ /* 0x002e620000000c00 */
[----:B------:R-:W-:Y:S01]  /*3ea0*/  UISETP.GE.AND UP0, UPT, UR45, 0x1, UPT ;  /* 0x000000012d00788c */ /* 0x000fe2000bf06270 */
[----:B------:R-:W-:Y:S01]  /*3eb0*/  @!PT LDS RZ, [RZ] ;  /* 0x00000000fffff984 */ /* 0x000fe20000000800 */
[----:B------:R-:W-:Y:S01]  /*3ec0*/  @!PT LDS RZ, [RZ] ;  /* 0x00000000fffff984 */ /* 0x000fe20000000800 */
[----:B------:R-:W-:Y:S01]  /*3ed0*/  @!PT LDS RZ, [RZ] ;  /* 0x00000000fffff984 */ /* 0x000fe20000000800 */
[----:B------:R-:W-:Y:S01]  /*3ee0*/  @!PT LDS RZ, [RZ] ;  /* 0x00000000fffff984 */ /* 0x000fe20000000800 */
[----:B------:R2:W-:Y:S06]  /*3ef0*/  MEMBAR.ALL.CTA ;  /* 0x0000000000007992 */ /* 0x0005ec0000008000 */
[----:B--2---:R-:W2:Y:S01]  /*3f00*/  FENCE.VIEW.ASYNC.S ;  /* 0x00000000000073c6 */ /* 0x004ea20000000000 */
[----:B-1----:R-:W-:Y:S11]  /*3f10*/  LOP3.LUT P0, RZ, R6, 0x1, RZ, 0xc0, !PT ;  /* 0x0000000106ff7812 */ /* 0x002ff6000780c0ff */
[----:B------:R-:W-:Y:S02]  /*3f20*/  @!UPT UIADD3 URZ, UPT, UPT, URZ, URZ, URZ ;  /* 0x000000fffffff290 */ /* 0x000fe4000fffe0ff */
[----:B--2---:R-:W-:Y:S01]  /*3f30*/  VOTEU.ANY UP3, P0 ;  /* 0x0000000000ff7886 */ /* 0x004fe20000060100 */
[----:B------:R-:W-:Y:S11]  /*3f40*/  PLOP3.LUT P0, PT, PT, PT, UP3, 0x80, 0x8 ;  /* 0x000000000008781c */ /* 0x000ff60003f0f038 */
[----:B------:R-:W-:Y:S02]  /*3f50*/  @!UPT UIADD3 URZ, UPT, UPT, URZ, URZ, URZ ;  /* 0x000000fffffff290 */ /* 0x000fe4000fffe0ff */
[----:B------:R-:W-:Y:S02]  /*3f60*/  @P0 SHF.R.U32.HI R0, RZ, 0x10, R5 ;  /* 0x00000010ff000819 */ /* 0x000fe40000011605 */
[----:B------:R-:W-:Y:S02]  /*3f70*/  @P0 MOV R2, R4 ;  /* 0x0000000400020202 */ /* 0x000fe40000000f00 */
[----:B------:R-:W-:Y:S01]  /*3f80*/  @P0 R2UR UR4, R0 ;  /* 0x00000000000402ca */ /* 0x000fe200000e0000 */
[----:B------:R-:W-:Y:S01]  /*3f90*/  VIADD R0, R8, 0xc0 ;  /* 0x000000c008007836 */ /* 0x000fe20000000000 */
[----:B------:R-:W-:Y:S02]  /*3fa0*/  @P0 LOP3.LUT R4, R5, 0xffff, RZ, 0xc0, !PT ;  /* 0x0000ffff05040812 */ /* 0x000fe400078ec0ff */
[----:B------:R-:W-:Y:S02]  /*3fb0*/  @P0 R2UR UR6, R2 ;  /* 0x00000000020602ca */ /* 0x000fe400000e0000 */
[----:B------:R-:W-:Y:S02]  /*3fc0*/  PRMT R0, RZ, 0x654, R0 ;  /* 0x00000654ff007816 */ /* 0x000fe40000000000 */
[----:B------:R-:W-:Y:S02]  /*3fd0*/  @P0 R2UR UR5, R4 ;  /* 0x00000000040502ca */ /* 0x000fe400000e0000 */
[----:B------:R1:W-:Y:S03]  /*3fe0*/  SYNCS.ARRIVE.TRANS64.RED.A1T0 RZ, [R0+URZ], RZ ;  /* 0x000000ff00ff79a7 */ /* 0x0003e600081004ff */
[----:B------:R-:W-:Y:S04]  /*3ff0*/  @UP3 UMOV UR47, UR4 ;  /* 0x00000004002f3c82 */ /* 0x000fe80008000000 */
[----:B------:R-:W-:Y:S04]  /*4000*/  @UP3 UMOV UR14, UR6 ;  /* 0x00000006000e3c82 */ /* 0x000fe80008000000 */
[----:B------:R-:W-:Y:S01]  /*4010*/  @UP3 UMOV UR13, UR5 ;  /* 0x00000005000d3c82 */ /* 0x000fe20008000000 */
[----:B------:R-:W-:Y:S05]  /*4020*/  BRA.U !UP0, `(.L_x_74) ;  /* 0x0000000108c07547 */ /* 0x000fea000b800000 */
[----:B------:R-:W-:Y:S02]  /*4030*/  UIMAD.WIDE.U32 UR16, UR13, UR63, URZ ;  /* 0x0000003f0d1072a5 */ /* 0x000fe4000f8e00ff */
[----:B------:R-:W-:Y:S02]  /*4040*/  UP2UR UR20, UPR, URZ, 0x4 ;  /* 0x00000004ff147883 */ /* 0x000fe40008000000 */
[----:B------:R-:W-:Y:S02]  /*4050*/  UISETP.NE.AND UP2, UPT, UR62, 0x1, UPT ;  /* 0x000000013e00788c */ /* 0x000fe4000bf45270 */
[----:B------:R-:W-:Y:S02]  /*4060*/  UIMAD.WIDE.U32 UR18, UR14, UR60, URZ ;  /* 0x0000003c0e1272a5 */ /* 0x000fe4000f8e00ff */
[----:B------:R-:W-:Y:S02]  /*4070*/  USEL UR4, UR53, UR58, !UP2 ;  /* 0x0000003a35047287 */ /* 0x000fe4000d000000 */
[----:B------:R-:W-:Y:S02]  /*4080*/  UISETP.NE.AND UP0, UPT, UR15, 0x1, UPT ;  /* 0x000000010f00788c */ /* 0x000fe4000bf05270 */
[----:B------:R-:W-:Y:S02]  /*4090*/  UP2UR UR24, UPR, URZ, 0x2 ;  /* 0x00000002ff187883 */ /* 0x000fe40008000000 */
[----:B------:R-:W-:Y:S02]  /*40a0*/  UISETP.NE.AND UP1, UPT, UR45, 0x1, UPT ;  /* 0x000000012d00788c */ /* 0x000fe4000bf25270 */
[----:B---3--:R-:W-:Y:S02]  /*40b0*/  UIMAD.WIDE.U32 UR8, UR4, UR22, URZ ;  /* 0x00000016040872a5 */ /* 0x008fe4000f8e00ff */
[----:B------:R-:W-:Y:S01]  /*40c0*/  USEL UR7, UR55, UR59, !UP0 ;  /* 0x0000003b37077287 */ /* 0x000fe2000c000000 */
[----:B------:R-:W-:Y:S02]  /*40d0*/  UMOV UR5, UR17 ;  /* 0x0000001100057c82 */ /* 0x000fe40008000000 */
[----:B------:R-:W-:Y:S02]  /*40e0*/  USHF.R.U32.HI UR6, URZ, UR65, UR5 ;  /* 0x00000041ff067299 */ /* 0x000fe40008011605 */
[----:B------:R-:W-:Y:S02]  /*40f0*/  UIMAD.WIDE.U32 UR10, UR7, UR22, URZ ;  /* 0x00000016070a72a5 */ /* 0x000fe4000f8e00ff */
[----:B------:R-:W-:Y:S02]  /*4100*/  USEL UR6, UR13, UR6, !UP2 ;  /* 0x000000060d067287 */ /* 0x000fe4000d000000 */
[----:B------:R-:W-:Y:S01]  /*4110*/  UISETP.NE.AND UP2, UPT, UR20, URZ, UPT ;  /* 0x000000ff1400728c */ /* 0x000fe2000bf45270 */
[----:B------:R-:W-:Y:S02]  /*4120*/  UMOV UR5, UR19 ;  /* 0x0000001300057c82 */ /* 0x000fe40008000000 */
[----:B------:R-:W-:Y:S03]  /*4130*/  USHF.R.U32.HI UR12, URZ, UR61, UR5 ;  /* 0x0000003dff0c7299 */ /* 0x000fe60008011605 */
[----:B------:R-:W-:Y:S02]  /*4140*/  UMOV UR5, UR9 ;  /* 0x0000000900057c82 */ /* 0x000fe40008000000 */
[----:B------:R-:W-:Y:S03]  /*4150*/  @UP1 USHF.R.U32.HI UR4, URZ, UR23, UR5 ;  /* 0x00000017ff041299 */ /* 0x000fe60008011605 */
[----:B------:R-:W-:Y:S01]  /*4160*/  UMOV UR5, UR11 ;  /* 0x0000000b00057c82 */ /* 0x000fe20008000000 */
[----:B------:R-:W-:Y:S02]  /*4170*/  UIMAD UR4, UR45, UR4, URZ ;  /* 0x000000042d0472a4 */ /* 0x000fe4000f8e02ff */
[----:B------:R-:W-:Y:S02]  /*4180*/  @UP1 USHF.R.U32.HI UR7, URZ, UR23, UR5 ;  /* 0x00000017ff071299 */ /* 0x000fe40008011605 */
[----:B------:R-:W-:Y:S02]  /*4190*/  USEL UR5, UR14, UR12, !UP0 ;  /* 0x0000000c0e057287 */ /* 0x000fe4000c000000 */
[----:B------:R-:W-:Y:S02]  /*41a0*/  UIMAD.WIDE.U32 UR10, UR6, UR22, URZ ;  /* 0x00000016060a72a5 */ /* 0x000fe4000f8e00ff */
[----:B------:R-:W-:Y:S02]  /*41b0*/  UIMAD UR8, UR45, UR7, URZ ;  /* 0x000000072d0872a4 */ /* 0x000fe4000f8e02ff */
[----:B------:R-:W-:Y:S03]  /*41c0*/  UISETP.GE.AND UP0, UPT, UR6, UR4, UPT ;  /* 0x000000040600728c */ /* 0x000fe6000bf06270 */
[----:B------:R-:W-:Y:S01]  /*41d0*/  UMOV UR4, UR11 ;  /* 0x0000000b00047c82 */ /* 0x000fe20008000000 */
[----:B------:R-:W-:Y:S02]  /*41e0*/  UISETP.GE.OR UP0, UPT, UR5, UR8, UP0 ;  /* 0x000000080500728c */ /* 0x000fe40008706670 */
[----:B------:R-:W-:Y:S02]  /*41f0*/  USHF.R.U32.HI UR4, URZ, UR23, UR4 ;  /* 0x00000017ff047299 */ /* 0x000fe40008011604 */
[----:B------:R-:W-:Y:S02]  /*4200*/  UIMAD.WIDE.U32 UR8, UR5, UR22, URZ ;  /* 0x00000016050872a5 */ /* 0x000fe4000f8e00ff */
[----:B------:R-:W-:Y:S04]  /*4210*/  USEL UR10, UR6, UR4, !UP1 ;  /* 0x00000004060a7287 */ /* 0x000fe8000c800000 */
[----:B------:R-:W-:Y:S01]  /*4220*/  UIADD3 UR11, UPT, UPT, -UR10, URZ, URZ ;  /* 0x000000ff0a0b7290 */ /* 0x000fe2000fffe1ff */
[----:B------:R-:W-:Y:S02]  /*4230*/  @!UP0 UMOV UR4, UR9 ;  /* 0x0000000900048c82 */ /* 0x000fe40008000000 */
[----:B------:R-:W-:Y:S02]  /*4240*/  @!UP0 USHF.R.U32.HI UR4, URZ, UR23, UR4 ;  /* 0x00000017ff048299 */ /* 0x000fe40008011604 */
[----:B------:R-:W-:Y:S02]  /*4250*/  UIMAD UR8, UR45, UR11, UR6 ;  /* 0x0000000b2d0872a4 */ /* 0x000fe4000f8e0206 */
[----:B------:R-:W-:Y:S02]  /*4260*/  @!UP0 USEL UR4, UR5, UR4, !UP1 ;  /* 0x0000000405048287 */ /* 0x000fe4000c800000 */
[----:B------:R-:W-:Y:S02]  /*4270*/  UISETP.NE.AND UP1, UPT, UR24, URZ, UPT ;  /* 0x000000ff1800728c */ /* 0x000fe4000bf25270 */
[----:B------:R-:W-:Y:S02]  /*4280*/  @!UP0 UIMAD UR7, UR7, UR8, UR4 ;  /* 0x00000008070782a4 */ /* 0x000fe4000f8e0204 */
[----:B------:R-:W-:Y:S02]  /*4290*/  @!UP0 UIADD3 UR9, UPT, UPT, UR10, -UR4, URZ ;  /* 0x800000040a098290 */ /* 0x000fe4000fffe0ff */
[----:B------:R-:W-:Y:S02]  /*42a0*/  UIADD3 UR8, UPT, UPT, -UR6, URZ, URZ ;  /* 0x000000ff06087290 */ /* 0x000fe4000fffe1ff */
[----:B------:R-:W-:Y:S02]  /*42b0*/  UIADD3 UR4, UPT, UPT, -UR5, URZ, URZ ;  /* 0x000000ff05047290 */ /* 0x000fe4000fffe1ff */
[----:B------:R-:W-:Y:S03]  /*42c0*/  @!UP0 UIMAD UR6, UR9, UR45, UR5 ;  /* 0x0000002d090682a4 */ /* 0x000fe6000f8e0205 */
[----:B------:R-:W-:Y:S01]  /*42d0*/  @!UP0 UMOV UR5, UR7 ;  /* 0x0000000700058c82 */ /* 0x000fe20008000000 */
[----:B------:R-:W-:Y:S02]  /*42e0*/  UIMAD UR7, UR15, UR4, UR14 ;  /* 0x000000040f0772a4 */ /* 0x000fe4000f8e020e */
[----:B------:R-:W-:Y:S02]  /*42f0*/  UIMAD UR4, UR62, UR8, UR13 ;  /* 0x000000083e0472a4 */ /* 0x000fe4000f8e020d */
[----:B------:R-:W-:Y:S02]  /*4300*/  UIMAD UR14, UR5, UR15, UR7 ;  /* 0x0000000f050e72a4 */ /* 0x000fe4000f8e0207 */
[----:B------:R-:W-:Y:S11]  /*4310*/  UIMAD UR13, UR6, UR62, UR4 ;  /* 0x0000003e060d72a4 */ /* 0x000ff6000f8e0204 */
[----:B------:R-:W-:Y:S01]  /*4320*/  @!UPT UIADD3 URZ, UPT, UPT, URZ, URZ, URZ ;  /* 0x000000fffffff290 */ /* 0x000fe2000fffe0ff */
.L_x_74:
[----:B------:R-:W2:Y:S01]  /*4330*/  @!UP4 LDCU.128 UR8, c[0x0][0xd10] ;  /* 0x0001a200ff08c7ac */ /* 0x000ea20008000c00 */
[----:B------:R-:W-:Y:S01]  /*4340*/  IMAD.MOV.U32 R6, RZ, RZ, 0x1 ;  /* 0x00000001ff067424 */ /* 0x000fe200078e00ff */
[----:B------:R-:W-:Y:S04]  /*4350*/  ISETP.NE.U32.AND P1, PT, RZ, UR56, PT ;  /* 0x00000038ff007c0c */ /* 0x000fe8000bf25070 */
[----:B------:R-:W-:Y:S01]  /*4360*/  ISETP.NE.AND.EX P1, PT, RZ, UR57, PT, P1 ;  /* 0x00000039ff007c0c */ /* 0x000fe2000bf25310 */
[----:B------:R-:W4:Y:S01]  /*4370*/  @!UP4 LDCU UR5, c[0x0][0xd0c] ;  /* 0x0001a180ff05c7ac */ /* 0x000f220008000800 */
[----:B------:R-:W-:Y:S01]  /*4380*/  SHF.L.U32 R6, R6, 0x1f, RZ ;  /* 0x0000001f06067819 */ /* 0x000fe200000006ff */
[----:B------:R-:W3:Y:S01]  /*4390*/  @!UP4 LDCU UR4, c[0x0][0xd20] ;  /* 0x0001a400ff04c7ac */ /* 0x000ee20008000800 */
[----:B------:R-:W-:Y:S02]  /*43a0*/  USHF.L.U32 UR29, UR27, 0x8, URZ ;  /* 0x000000081b1d7899 */ /* 0x000fe400080006ff */
[----:B--2---:R-:W-:Y:S02]  /*43b0*/  UIMAD.WIDE.U32 UR6, UR14, UR8, URZ ;  /* 0x000000080e0672a5 */ /* 0x004fe4000f8e00ff */
[----:B------:R-:W-:Y:S02]  /*43c0*/  USHF.L.U32 UR26, UR26, 0x7, URZ ;  /* 0x000000071a1a7899 */ /* 0x000fe400080006ff */
[----:B------:R-:W-:Y:S02]  /*43d0*/  @!UP4 USHF.R.U32.HI UR7, URZ, UR9, UR7 ;  /* 0x00000009ff07c299 */ /* 0x000fe40008011607 */
[----:B------:R-:W-:Y:S02]  /*43e0*/  UIMAD.WIDE.U32 UR8, UR13, UR11, URZ ;  /* 0x0000000b0d0872a5 */ /* 0x000fe4000f8e00ff */
[----:B----4-:R-:W-:Y:S04]  /*43f0*/  @!UP4 UISETP.NE.AND UP0, UPT, UR5, 0x1, UPT ;  /* 0x000000010500c88c */ /* 0x010fe8000bf05270 */
[----:B------:R-:W-:Y:S02]  /*4400*/  @!UP4 USEL UR7, UR14, UR7, !UP0 ;  /* 0x000000070e07c287 */ /* 0x000fe4000c000000 */
[----:B------:R-:W-:Y:S01]  /*4410*/  @!UP4 UISETP.NE.AND UP0, UPT, UR10, 0x1, UPT ;  /* 0x000000010a00c88c */ /* 0x000fe2000bf05270 */
[----:B------:R-:W-:Y:S02]  /*4420*/  @!UP4 UMOV UR6, UR9 ;  /* 0x000000090006cc82 */ /* 0x000fe40008000000 */
[----:B---3--:R-:W-:Y:S04]  /*4430*/  @!UP4 USHF.R.U32.HI UR6, URZ, UR4, UR6 ;  /* 0x00000004ff06c299 */ /* 0x008fe80008011606 */
[----:B------:R-:W-:Y:S04]  /*4440*/  @!UP4 USEL UR6, UR13, UR6, !UP0 ;  /* 0x000000060d06c287 */ /* 0x000fe8000c000000 */
[----:B------:R-:W-:Y:S02]  /*4450*/  @!UP4 UIADD3 UR4, UPT, UPT, -UR7, UR6, URZ ;  /* 0x000000060704c290 */ /* 0x000fe4000fffe1ff */
[----:B------:R-:W-:Y:S02]  /*4460*/  @!UP4 UIADD3 UR6, UPT, UPT, UR7, -UR6, URZ ;  /* 0x800000060706c290 */ /* 0x000fe4000fffe0ff */
[----:B------:R-:W-:Y:S02]  /*4470*/  @!UP4 UIMAD UR14, UR4, UR5, UR14 ;  /* 0x00000005040ec2a4 */ /* 0x000fe4000f8e020e */
[----:B------:R-:W-:Y:S01]  /*4480*/  @!UP4 UIMAD UR13, UR6, UR10, UR13 ;  /* 0x0000000a060dc2a4 */ /* 0x000fe2000f8e020d */
[----:B------:R-:W-:Y:S11]  /*4490*/  BRA.U UP1, `(.L_x_75) ;  /* 0x0000000101107547 */ /* 0x000ff6000b800000 */
[----:B-1----:R-:W-:Y:S04]  /*44a0*/  MOV R0, UR64 ;  /* 0x0000004000007c02 */ /* 0x002fe80008000f00 */
[----:B------:R-:W-:Y:S04]  /*44b0*/  SHF.L.U32 R5, R0, 0x1f, RZ ;  /* 0x0000001f00057819 */ /* 0x000fe800000006ff */
[----:B------:R-:W1:Y:S02]  /*44c0*/  SYNCS.PHASECHK.TRANS64.TRYWAIT P0, [UR21+0xa8], R5 ;  /* 0x0000a805ff0075a7 */ /* 0x000e640008001115 */
[----:B-1----:R-:W-:Y:S05]  /*44d0*/  @!P0 BRA `(.L_x_76) ;  /* 0x000000a800188947 */ /* 0x002fea0003800000 */
.L_x_75:
[----:B------:R-:W-:Y:S05]  /*44e0*/  BRA.U !UP5, `(.L_x_77) ;  /* 0x000000010d387547 */ /* 0x000fea000b800000 */
[----:B------:R-:W-:Y:S01]  /*44f0*/  UPLOP3.LUT UP2, UPT, UPT, UPT, UP6, 0x80, 0x8 ;  /* 0x000000000008789c */ /* 0x000fe20003f4f060 */
[----:B-1----:R-:W-:Y:S01]  /*4500*/  HFMA2 R0, -RZ, RZ, 0, 5.9604644775390625e-08 ;  /* 0x00000001ff007431 */ /* 0x002fe200000001ff */
[----:B------:R-:W1:Y:S01]  /*4510*/  LDCU.64 UR8, c[0x0][0x358] ;  /* 0x00006b00ff0877ac */ /* 0x000e620008000a00 */
[----:B------:R-:W-:Y:S03]  /*4520*/  IMAD.MOV.U32 R78, RZ, RZ, 0x1 ;  /* 0x00000001ff4e7424 */ /* 0x000fe600078e00ff */
[----:B------:R-:W-:Y:S05]  /*4530*/  PLOP3.LUT P0, PT, PT, PT, UP2, 0x80, 0x8 ;  /* 0x000000000008781c */ /* 0x000fea0003f0f028 */
[----:B------:R-:W2:Y:S01]  /*4540*/  @UP2 LDCU.64 UR4, c[0x0][0xa88] ;  /* 0x00015100ff0427ac */ /* 0x000ea20008000a00 */
[----:B------:R-:W-:Y:S07]  /*4550*/  @UP2 UIMAD UR6, UR36, UR56, URZ ;  /* 0x00000038240622a4 */ /* 0x000fee000f8e02ff */
[----:B------:R-:W-:Y:S01]  /*4560*/  @!P0 PRMT R78, R0, 0x7610, R78 ;  /* 0x00007610004e8816 */ /* 0x000fe2000000004e */
[----:B--2---:R-:W-:Y:S06]  /*4570*/  @UP2 UIMAD.WIDE UR4, UR6, 0x4, UR4 ;  /* 0x00000004060428a5 */ /* 0x004fec000f8e0204 */
[----:B------:R-:W-:Y:S01]  /*4580*/  IMAD.U32 R4, RZ, RZ, UR4 ;  /* 0x00000004ff047e24 */ /* 0x000fe2000f8e00ff */
[----:B------:R-:W-:Y:S04]  /*4590*/  MOV R5, UR5 ;  /* 0x0000000500057c02 */ /* 0x000fe80008000f00 */
[----:B------:R-:W2:Y:S01]  /*45a0*/  @!UP2 LDCU UR4, c[0x0][0xa80] ;  /* 0x00015000ff04a7ac */ /* 0x000ea20008000800 */
[----:B-1---5:R3:W5:Y:S02]  /*45b0*/  @P0 LDG.E R41, desc[UR8][R4.64] ;  /* 0x0000000804290981 */ /* 0x022764000c1e1900 */
[----:B--23--:R-:W-:Y:S07]  /*45c0*/  @!P0 IMAD.U32 R41, RZ, RZ, UR4 ;  /* 0x00000004ff298e24 */ /* 0x00cfee000f8e00ff */
.L_x_77:
[----:B-----5:R-:W-:Y:S01]  /*45d0*/  @!P1 FSETP.EQ.AND P0, PT, R41, RZ, PT ;  /* 0x000000ff2900920b */ /* 0x020fe20003f02000 */
[----:B------:R-:W-:Y:S01]  /*45e0*/  @!UPT UIADD3 URZ, UPT, UPT, URZ, URZ, URZ ;  /* 0x000000fffffff290 */ /* 0x000fe2000fffe0ff */
[----:B------:R-:W-:Y:S11]  /*45f0*/  @!P1 BRA `(.L_x_78) ;  /* 0x0000000000149947 */ /* 0x000ff60003800000 */
[----:B------:R-:W-:Y:S02]  /*4600*/  LOP3.LUT P1, RZ, R78, 0xff, RZ, 0xc0, !PT ;  /* 0x000000ff4eff7812 */ /* 0x000fe4000782c0ff */
[----:B------:R-:W-:Y:S04]  /*4610*/  PLOP3.LUT P0, PT, PT, PT, UP2, 0x80, 0x8 ;  /* 0x000000000008781c */ /* 0x000fe80003f0f028 */
[----:B------:R-:W-:Y:S07]  /*4620*/  PLOP3.LUT P0, PT, P0, PT, PT, 0x8, 0x80 ;  /* 0x000000000080781c */ /* 0x000fee000070e170 */
[----:B------:R-:W-:Y:S11]  /*4630*/  @P1 FSETP.EQ.AND P0, PT, R41, RZ, PT ;  /* 0x000000ff2900120b */ /* 0x000ff60003f02000 */
[----:B------:R-:W-:Y:S02]  /*4640*/  @!UPT UIADD3 URZ, UPT, UPT, URZ, URZ, URZ ;  /* 0x000000fffffff290 */ /* 0x000fe4000fffe0ff */
.L_x_78:
[----:B------:R-:W2:Y:S01]  /*4650*/  SYNCS.PHASECHK.TRANS64.TRYWAIT P2, [UR21+0x80], R6 ;  /* 0x00008006ff0075a7 */ /* 0x000ea20008041115 */
[----:B------:R-:W-:Y:S01]  /*4660*/  ELECT P1, URZ, PT ;  /* 0x0000000000ff782f */ /* 0x000fe20003820000 */
[----:B------:R-:W-:Y:S03]  /*4670*/  ULOP3.LUT UR7, UR46, 0x1, URZ, 0xc0, !UPT ;  /* 0x000000012e077892 */ /* 0x000fe6000f8ec0ff */
[----:B------:R-:W-:Y:S11]  /*4680*/  PLOP3.LUT P1, PT, P0, P1, PT, 0xf2, 0x2f ;  /* 0x00000000002f781c */ /* 0x000ff60000723e72 */
[----:B------:R-:W-:Y:S02]  /*4690*/  @!UPT UIADD3 URZ, UPT, UPT, URZ, URZ, URZ ;  /* 0x000000fffffff290 */ /* 0x000fe4000fffe0ff */
[----:B------:R-:W-:Y:S05]  /*46a0*/  @!P1 IADD3 R2, P0, PT, R12, 0x780, RZ ;  /* 0x000007800c029810 */ /* 0x000fea0007f1e0ff */
[----:B-1----:R-:W-:Y:S01]  /*46b0*/  @!P1 IMAD.X R0, RZ, RZ, R13, P0 ;  /* 0x000000ffff009224 */ /* 0x002fe200000e060d */
[----:B--2---:R-:W-:Y:S07]  /*46c0*/  @!P2 BRA `(.L_x_79) ;  /* 0x000000a400b4a947 */ /* 0x004fee0003800000 */
.L_x_201:
[----:B------:R-:W-:Y:S01]  /*46d0*/  @!P1 R2UR UR5, R2 ;  /* 0x00000000020592ca */ /* 0x000fe200000e0000 */
[----:B------:R-:W-:Y:S01]  /*46e0*/  VOTEU.ALL UP0, P1 ;  /* 0x0000000000ff7886 */ /* 0x000fe20000800000 */
[----:B------:R-:W-:Y:S01]  /*46f0*/  @!P1 R2UR UR4, R0 ;  /* 0x00000000000492ca */ /* 0x000fe200000e0000 */
[----:B------:R-:W-:Y:S01]  /*4700*/  VOTEU.ALL UP1, P1 ;  /* 0x0000000000ff7886 */ /* 0x000fe20000820000 */
[----:B------:R-:W-:Y:S01]  /*4710*/  ISETP.NE.AND P0, PT, RZ, UR7, !P1 ;  /* 0x00000007ff007c0c */ /* 0x000fe2000cf05270 */
[----:B------:R-:W-:Y:S01]  /*4720*/  UMOV UR8, 0x0 ;  /* 0x0000000000087882 */ /* 0x000fe20000000000 */
[----:B------:R-:W-:Y:S02]  /*4730*/  @!UP0 UIADD3 UR6, UPT, UPT, UR29, 0xe0, URZ ;  /* 0x000000e01d068890 */ /* 0x000fe4000fffe0ff */
[----:B------:R-:W-:Y:S01]  /*4740*/  @!UP0 UIADD3 UR24, UPT, UPT, UR21, 0x200, URZ ;  /* 0x0000020015188890 */ /* 0x000fe2000fffe0ff */
[----:B------:R-:W-:Y:S01]  /*4750*/  UMOV UR9, 0x10000000 ;  /* 0x1000000000097882 */ /* 0x000fe20000000000 */
[----:B------:R-:W-:Y:S02]  /*4760*/  UMOV UR28, UR36 ;  /* 0x00000024001c7c82 */ /* 0x000fe40008000000 */
[----:B------:R-:W-:Y:S01]  /*4770*/  @!P1 IMAD.U32 R0, RZ, RZ, UR6 ;  /* 0x00000006ff009e24 */ /* 0x000fe2000f8e00ff */
[----:B------:R-:W-:Y:S01]  /*4780*/  @!UP0 UIADD3 UR10, UPT, UPT, UR26, 0x20, URZ ;  /* 0x000000201a0a8890 */ /* 0x000fe2000fffe0ff */
[----:B------:R-:W-:Y:S01]  /*4790*/  IMAD.U32 R4, RZ, RZ, UR5 ;  /* 0x00000005ff047e24 */ /* 0x000fe2000f8e00ff */
[----:B------:R-:W-:Y:S01]  /*47a0*/  UMOV UR16, 0x0 ;  /* 0x0000000000107882 */ /* 0x000fe20000000000 */
[----:B-1----:R-:W-:Y:S01]  /*47b0*/  IMAD.U32 R5, RZ, RZ, UR4 ;  /* 0x00000004ff057e24 */ /* 0x002fe2000f8e00ff */
[----:B------:R-:W-:Y:S01]  /*47c0*/  UMOV UR17, 0x10000000 ;  /* 0x1000000000117882 */ /* 0x000fe20000000000 */
[----:B------:R-:W-:Y:S01]  /*47d0*/  @P0 IMAD R0, RZ, RZ, UR29 ;  /* 0x0000001dff000e24 */ /* 0x000fe2000f8e02ff */
[----:B------:R-:W-:Y:S01]  /*47e0*/  @!P1 R2UR UR4, R4 ;  /* 0x00000000040492ca */ /* 0x000fe200000e0000 */
[----:B------:R-:W-:Y:S01]  /*47f0*/  UMOV UR12, UR36 ;  /* 0x00000024000c7c82 */ /* 0x000fe20008000000 */
[----:B------:R-:W-:Y:S01]  /*4800*/  @!P1 R2UR UR5, R5 ;  /* 0x00000000050592ca */ /* 0x000fe200000e0000 */
[----:B------:R-:W-:Y:S01]  /*4810*/  UPRMT UR30, UR54, 0x654, UR25 ;  /* 0x00000654361e7896 */ /* 0x000fe20008000019 */
[----:B------:R-:W-:Y:S11]  /*4820*/  PLOP3.LUT P0, PT, P1, PT, PT, 0x8, 0x80 ;  /* 0x000000000080781c */ /* 0x000ff60000f0e170 */
[----:B------:R-:W-:Y:S02]  /*4830*/  @!UPT UIADD3 URZ, UPT, UPT, URZ, URZ, URZ ;  /* 0x000000fffffff290 */ /* 0x000fe4000fffe0ff */
[C---:B------:R-:W-:Y:S02]  /*4840*/  @P0 R2UR.BROADCAST UR27, R0.reuse ;  /* 0x00000000001b02ca */ /* 0x040fe400008e0000 */
[----:B------:R-:W-:Y:S11]  /*4850*/  PLOP3.LUT P0, PT, P1, PT, PT, 0x8, 0x80 ;  /* 0x000000000080781c */ /* 0x000ff60000f0e170 */
[----:B------:R-:W-:Y:S02]  /*4860*/  @!UPT UIADD3 URZ, UPT, UPT, URZ, URZ, URZ ;  /* 0x000000fffffff290 */ /* 0x000fe4000fffe0ff */
[C---:B------:R-:W-:Y:S02]  /*4870*/  @P0 R2UR.BROADCAST UR11, R0.reuse ;  /* 0x00000000000b02ca */ /* 0x040fe400008e0000 */
[----:B------:R-:W-:Y:S01]  /*4880*/  PLOP3.LUT P0, PT, P1, PT, PT, 0x8, 0x80 ;  /* 0x000000000080781c */ /* 0x000fe20000f0e170 */
[----:B------:R1:W-:Y:S01]  /*4890*/  @!UP1 UTMALDG.3D [UR24], [UR4], desc[UR8] ;  /* 0x00000818040095b4 */ /* 0x0003e20008011000 */
[----:B------:R-:W-:Y:S01]  /*48a0*/  VOTEU.ALL UP1, P1 ;  /* 0x0000000000ff7886 */ /* 0x000fe20000820000 */
[----:B-1----:R-:W-:Y:S01]  /*48b0*/  @!UP0 UIADD3 UR8, UPT, UPT, UR21, 0x1200, URZ ;  /* 0x0000120015088890 */ /* 0x002fe2000fffe0ff */
[----:B------:R-:W-:Y:S08]  /*48c0*/  UMOV UR9, UR25 ;  /* 0x0000001900097c82 */ /* 0x000ff00008000000 */
[----:B------:R1:W-:Y:S01]  /*48d0*/  @!UP1 UTMALDG.3D [UR8], [UR4], desc[UR16] ;  /* 0x00001008040095b4 */ /* 0x0003e20008011000 */
[----:B------:R-:W-:Y:S01]  /*48e0*/  VOTEU.ALL UP1, P1 ;  /* 0x0000000000ff7886 */ /* 0x000fe20000820000 */
[C---:B-1----:R-:W-:Y:S01]  /*48f0*/  @P0 R2UR.BROADCAST UR11, R0.reuse ;  /* 0x00000000000b02ca */ /* 0x042fe200008e0000 */
[----:B------:R-:W-:Y:S01]  /*4900*/  @!UP0 UIADD3 UR10, UPT, UPT, UR26, 0x40, URZ ;  /* 0x000000401a0a8890 */ /* 0x000fe2000fffe0ff */
[----:B------:R-:W-:Y:S01]  /*4910*/  PLOP3.LUT P0, PT, P1, PT, PT, 0x8, 0x80 ;  /* 0x000000000080781c */ /* 0x000fe20000f0e170 */
[----:B------:R-:W-:Y:S10]  /*4920*/  @!UP0 UIADD3 UR8, UPT, UPT, UR21, 0x2200, URZ ;  /* 0x0000220015088890 */ /* 0x000ff4000fffe0ff */
[----:B------:R1:W-:Y:S02]  /*4930*/  @!UP1 UTMALDG.3D [UR8], [UR4], desc[UR16] ;  /* 0x00001008040095b4 */ /* 0x0003e40008011000 */
[----:B-1----:R-:W-:Y:S01]  /*4940*/  @P0 R2UR.BROADCAST UR11, R0 ;  /* 0x00000000000b02ca */ /* 0x002fe200008e0000 */
[----:B------:R-:W-:Y:S01]  /*4950*/  @!UP0 UIADD3 UR10, UPT, UPT, UR26, 0x60, URZ ;  /* 0x000000601a0a8890 */ /* 0x000fe2000fffe0ff */
[----:B------:R-:W-:Y:S01]  /*4960*/  @!P1 IMAD.MOV.U32 R0, RZ, RZ, 0x4000 ;  /* 0x00004000ff009424 */ /* 0x000fe200078e00ff */
[----:B------:R-:W-:Y:S01]  /*4970*/  @!UP0 UIADD3 UR8, UPT, UPT, UR21, 0x3200, URZ ;  /* 0x0000320015088890 */ /* 0x000fe2000fffe0ff */
[----:B------:R-:W-:Y:S01]  /*4980*/  @!P1 IADD3 R2, P0, PT, R12, 0x780, RZ ;  /* 0x000007800c029810 */ /* 0x000fe20007f1e0ff */
[----:B------:R-:W-:Y:S08]  /*4990*/  VOTEU.ALL UP0, P1 ;  /* 0x0000000000ff7886 */ /* 0x000ff00000800000 */
[----:B------:R1:W-:Y:S01]  /*49a0*/  @!UP0 UTMALDG.3D [UR8], [UR4], desc[UR16] ;  /* 0x00001008040085b4 */ /* 0x0003e20008011000 */
[----:B------:R2:W-:Y:S01]  /*49b0*/  @!P1 SYNCS.ARRIVE.TRANS64.RED.A0TR RZ, [UR21+0x60], R0 ;  /* 0x00006000ffff99a7 */ /* 0x0005e20008300415 */
[----:B------:R-:W-:Y:S01]  /*49c0*/  SYNCS.ARRIVE.TRANS64.RED.A1T0 RZ, [UR30], RZ ;  /* 0x000000ffffff79a7 */ /* 0x000fe2000810041e */
[----:B--2---:R-:W-:Y:S01]  /*49d0*/  @!P1 IMAD.X R0, RZ, RZ, R13, P0 ;  /* 0x000000ffff009224 */ /* 0x004fe200000e060d */
[----:B------:R-:W2:Y:S02]  /*49e0*/  SYNCS.PHASECHK.TRANS64.TRYWAIT P2, [UR21+0x88], R6 ;  /* 0x00008806ff0075a7 */ /* 0x000ea40008041115 */
[----:B-12---:R-:W-:Y:S05]  /*49f0*/  @!P2 BRA `(.L_x_80) ;  /* 0x000000a40000a947 */ /* 0x006fea0003800000 */
.L_x_203:
[----:B------:R-:W-:Y:S01]  /*4a00*/  @!P1 R2UR UR5, R2 ;  /* 0x00000000020592ca */ /* 0x000fe200000e0000 */
[----:B------:R-:W-:Y:S01]  /*4a10*/  VOTEU.ALL UP0, P1 ;  /* 0x0000000000ff7886 */ /* 0x000fe20000800000 */
[----:B------:R-:W-:Y:S01]  /*4a20*/  @!P1 R2UR UR4, R0 ;  /* 0x00000000000492ca */ /* 0x000fe200000e0000 */
[----:B------:R-:W-:Y:S01]  /*4a30*/  IMAD.U32 R2, RZ, RZ, UR29 ;  /* 0x0000001dff027e24 */ /* 0x000fe2000f8e00ff */
[----:B------:R-:W-:Y:S01]  /*4a40*/  ISETP.NE.AND P0, PT, RZ, UR7, !P1 ;  /* 0x00000007ff007c0c */ /* 0x000fe2000cf05270 */
[----:B------:R-:W-:Y:S01]  /*4a50*/  VOTEU.ALL UP1, P1 ;  /* 0x0000000000ff7886 */ /* 0x000fe20000820000 */
[----:B------:R-:W-:Y:S02]  /*4a60*/  @!UP0 UIADD3 UR6, UPT, UPT, UR29, 0xc0, URZ ;  /* 0x000000c01d068890 */ /* 0x000fe4000fffe0ff */
[----:B------:R-:W-:Y:S01]  /*4a70*/  @!UP0 UIADD3 UR48, UPT, UPT, UR21, 0x4200, URZ ;  /* 0x0000420015308890 */ /* 0x000fe2000fffe0ff */
[----:B------:R-:W-:Y:S01]  /*4a80*/  UMOV UR8, 0x0 ;  /* 0x0000000000087882 */ /* 0x000fe20000000000 */
[----:B------:R-:W-:Y:S02]  /*4a90*/  UMOV UR9, 0x10000000 ;  /* 0x1000000000097882 */ /* 0x000fe40000000000 */
[----:B------:R-:W-:Y:S01]  /*4aa0*/  @!P1 IMAD.U32 R0, RZ, RZ, UR6 ;  /* 0x00000006ff009e24 */ /* 0x000fe2000f8e00ff */
[----:B------:R-:W-:Y:S01]  /*4ab0*/  UMOV UR50, UR26 ;  /* 0x0000001a00327c82 */ /* 0x000fe20008000000 */
[----:B------:R-:W-:Y:S01]  /*4ac0*/  IMAD.U32 R4, RZ, RZ, UR5 ;  /* 0x00000005ff047e24 */ /* 0x000fe2000f8e00ff */
[----:B------:R-:W-:Y:S01]  /*4ad0*/  UMOV UR52, UR36 ;  /* 0x0000002400347c82 */ /* 0x000fe20008000000 */
[----:B-1----:R-:W-:Y:S01]  /*4ae0*/  IMAD.U32 R5, RZ, RZ, UR4 ;  /* 0x00000004ff057e24 */ /* 0x002fe2000f8e00ff */
[----:B------:R-:W-:Y:S01]  /*4af0*/  @!UP0 UIADD3 UR10, UPT, UPT, UR26, 0x20, URZ ;  /* 0x000000201a0a8890 */ /* 0x000fe2000fffe0ff */
[----:B------:R-:W-:Y:S01]  /*4b00*/  @P0 VIADD R0, R2, 0x20 ;  /* 0x0000002002000836 */ /* 0x000fe20000000000 */
[----:B------:R-:W-:Y:S01]  /*4b10*/  @!P1 R2UR UR4, R4 ;  /* 0x00000000040492ca */ /* 0x000fe200000e0000 */
[----:B------:R-:W-:Y:S01]  /*4b20*/  UMOV UR16, 0x0 ;  /* 0x0000000000107882 */ /* 0x000fe20000000000 */
[----:B------:R-:W-:Y:S01]  /*4b30*/  @!P1 R2UR UR5, R5 ;  /* 0x00000000050592ca */ /* 0x000fe200000e0000 */
[----:B------:R-:W-:Y:S01]  /*4b40*/  UMOV UR17, 0x10000000 ;  /* 0x1000000000117882 */ /* 0x000fe20000000000 */
[----:B------:R-:W-:Y:S01]  /*4b50*/  PLOP3.LUT P0, PT, P1, PT, PT, 0x8, 0x80 ;  /* 0x000000000080781c */ /* 0x000fe20000f0e170 */
[----:B------:R-:W-:Y:S11]  /*4b60*/  UMOV UR12, UR36 ;  /* 0x00000024000c7c82 */ /* 0x000ff60008000000 */
[----:B------:R-:W-:Y:S01]  /*4b70*/  @!UPT UIADD3 URZ, UPT, UPT, URZ, URZ, URZ ;  /* 0x000000fffffff290 */ /* 0x000fe2000fffe0ff */
[C---:B------:R-:W-:Y:S01]  /*4b80*/  @P0 R2UR.BROADCAST UR51, R0.reuse ;  /* 0x00000000003302ca */ /* 0x040fe200008e0000 */
[----:B------:R-:W-:Y:S01]  /*4b90*/  UPRMT UR31, UR54, 0x654, UR49 ;  /* 0x00000654361f7896 */ /* 0x000fe20008000031 */
        /* <DEDUP_REMOVED lines=27> */
.L_x_205:
        /* <DEDUP_REMOVED lines=11> */
[----:B------:R-:W-:Y:S01]  /*4e00*/  UMOV UR44, UR36 ;  /* 0x00000024002c7c82 */ /* 0x000fe20008000000 */
[----:B------:R-:W-:Y:S01]  /*4e10*/  IMAD.U32 R4, RZ, RZ, UR5 ;  /* 0x00000005ff047e24 */ /* 0x000fe2000f8e00ff */
[----:B------:R-:W-:Y:S01]  /*4e20*/  @!UP0 UIADD3 UR10, UPT, UPT, UR26, 0x20, URZ ;  /* 0x000000201a0a8890 */ /* 0x000fe2000fffe0ff */
[----:B-1----:R-:W-:Y:S01]  /*4e30*/  IMAD.U32 R5, RZ, RZ, UR4 ;  /* 0x00000004ff057e24 */ /* 0x002fe2000f8e00ff */
[----:B------:R-:W-:Y:S01]  /*4e40*/  UMOV UR16, 0x0 ;  /* 0x0000000000107882 */ /* 0x000fe20000000000 */
[----:B------:R-:W-:Y:S01]  /*4e50*/  @P0 VIADD R0, R2, 0x40 ;  /* 0x0000004002000836 */ /* 0x000fe20000000000 */
[----:B------:R-:W-:Y:S01]  /*4e60*/  @!P1 R2UR UR4, R4 ;  /* 0x00000000040492ca */ /* 0x000fe200000e0000 */
[----:B------:R-:W-:Y:S01]  /*4e70*/  UMOV UR17, 0x10000000 ;  /* 0x1000000000117882 */ /* 0x000fe20000000000 */
[----:B------:R-:W-:Y:S01]  /*4e80*/  @!P1 R2UR UR5, R5 ;  /* 0x00000000050592ca */ /* 0x000fe200000e0000 */
[----:B------:R-:W-:Y:S01]  /*4e90*/  UMOV UR12, UR36 ;  /* 0x00000024000c7c82 */ /* 0x000fe20008000000 */
[----:B------:R-:W-:Y:S01]  /*4ea0*/  PLOP3.LUT P0, PT, P1, PT, PT, 0x8, 0x80 ;  /* 0x000000000080781c */ /* 0x000fe20000f0e170 */
[----:B------:R-:W-:Y:S11]  /*4eb0*/  UPRMT UR37, UR54, 0x654, UR41 ;  /* 0x0000065436257896 */ /* 0x000ff60008000029 */
[----:B------:R-:W-:Y:S01]  /*4ec0*/  @!UPT UIADD3 URZ, UPT, UPT, URZ, URZ, URZ ;  /* 0x000000fffffff290 */ /* 0x000fe2000fffe0ff */
        /* <DEDUP_REMOVED lines=28> */
.L_x_207:
[----:B------:R-:W-:Y:S01]  /*5090*/  @!P1 R2UR UR5, R4 ;  /* 0x00000000040592ca */ /* 0x000fe200000e0000 */
[----:B------:R-:W-:Y:S01]  /*50a0*/  VOTEU.ALL UP0, P1 ;  /* 0x0000000000ff7886 */ /* 0x000fe20000800000 */
[----:B------:R-:W-:Y:S01]  /*50b0*/  @!P1 R2UR UR4, R0 ;  /* 0x00000000000492ca */ /* 0x000fe200000e0000 */
[----:B------:R-:W-:Y:S01]  /*50c0*/  VOTEU.ALL UP1, P1 ;  /* 0x0000000000ff7886 */ /* 0x000fe20000820000 */
[----:B------:R-:W-:Y:S01]  /*50d0*/  UMOV UR38, 0x0 ;  /* 0x0000000000267882 */ /* 0x000fe20000000000 */
[----:B------:R-:W-:Y:S01]  /*50e0*/  UMOV UR39, 0x10000000 ;  /* 0x1000000000277882 */ /* 0x000fe20000000000 */
[----:B------:R-:W-:Y:S01]  /*50f0*/  @!UP0 UIMAD UR6, UR7, -0x20, UR29 ;  /* 0xffffffe0070688a4 */ /* 0x000fe2000f8e021d */
[----:B------:R-:W-:Y:S01]  /*5100*/  @!P1 IMAD.MOV.U32 R0, RZ, RZ, 0x4000 ;  /* 0x00004000ff009424 */ /* 0x000fe200078e00ff */
[----:B------:R-:W-:Y:S01]  /*5110*/  @!UP0 UIADD3 UR32, UPT, UPT, UR21, 0xc200, URZ ;  /* 0x0000c20015208890 */ /* 0x000fe2000fffe0ff */
[----:B------:R-:W-:Y:S01]  /*5120*/  SHF.L.U32 R7, RZ, 0x1f, RZ ;  /* 0x0000001fff077819 */ /* 0x000fe200000006ff */
[----:B------:R-:W-:Y:S01]  /*5130*/  @!UP0 UIADD3 UR35, UPT, UPT, UR6, 0x80, URZ ;  /* 0x0000008006238890 */ /* 0x000fe2000fffe0ff */
[----:B------:R-:W-:Y:S02]  /*5140*/  UMOV UR34, UR26 ;  /* 0x0000001a00227c82 */ /* 0x000fe40008000000 */
[----:B------:R-:W-:Y:S01]  /*5150*/  IMAD.U32 R4, RZ, RZ, UR5 ;  /* 0x00000005ff047e24 */ /* 0x000fe2000f8e00ff */
[----:B------:R-:W-:Y:S01]  /*5160*/  @!UP0 UIADD3 UR10, UPT, UPT, UR26, 0x20, URZ ;  /* 0x000000201a0a8890 */ /* 0x000fe2000fffe0ff */
[----:B-1----:R-:W-:Y:S01]  /*5170*/  IMAD.U32 R5, RZ, RZ, UR4 ;  /* 0x00000004ff057e24 */ /* 0x002fe2000f8e00ff */
[----:B------:R-:W-:Y:S02]  /*5180*/  @!UP0 UIADD3 UR8, UPT, UPT, UR21, 0xd200, URZ ;  /* 0x0000d20015088890 */ /* 0x000fe4000fffe0ff */
[----:B------:R-:W-:Y:S01]  /*5190*/  @!P1 R2UR UR4, R4 ;  /* 0x00000000040492ca */ /* 0x000fe200000e0000 */
[----:B------:R-:W-:Y:S01]  /*51a0*/  UMOV UR9, UR33 ;  /* 0x0000002100097c82 */ /* 0x000fe20008000000 */
[----:B------:R-:W-:Y:S01]  /*51b0*/  @!P1 R2UR UR5, R5 ;  /* 0x00000000050592ca */ /* 0x000fe200000e0000 */
[----:B------:R-:W-:Y:S01]  /*51c0*/  UMOV UR12, UR36 ;  /* 0x00000024000c7c82 */ /* 0x000fe20008000000 */
[----:B------:R-:W-:Y:S01]  /*51d0*/  UMOV UR11, UR35 ;  /* 0x00000023000b7c82 */ /* 0x000fe20008000000 */
[----:B------:R-:W-:Y:S01]  /*51e0*/  @!UP0 UIADD3 UR18, UPT, UPT, UR26, 0x40, URZ ;  /* 0x000000401a128890 */ /* 0x000fe2000fffe0ff */
[----:B------:R-:W-:Y:S01]  /*51f0*/  @!P1 IADD3 R5, P0, PT, R12, 0x780, RZ ;  /* 0x000007800c059810 */ /* 0x000fe20007f1e0ff */
[----:B------:R-:W-:Y:S01]  /*5200*/  @!UP0 UIADD3 UR16, UPT, UPT, UR21, 0xe200, URZ ;  /* 0x0000e20015108890 */ /* 0x000fe2000fffe0ff */
[----:B------:R-:W-:Y:S01]  /*5210*/  UMOV UR17, UR33 ;  /* 0x0000002100117c82 */ /* 0x000fe20008000000 */
[----:B------:R-:W-:Y:S01]  /*5220*/  UMOV UR20, UR36 ;  /* 0x0000002400147c82 */ /* 0x000fe20008000000 */
[----:B------:R-:W-:Y:S01]  /*5230*/  UMOV UR19, UR35 ;  /* 0x0000002300137c82 */ /* 0x000fe20008000000 */
[----:B------:R-:W-:Y:S04]  /*5240*/  @!P1 IMAD.X R4, RZ, RZ, R13, P0 ;  /* 0x000000ffff049224 */ /* 0x000fe800000e060d */
[----:B------:R1:W-:Y:S01]  /*5250*/  @!UP1 UTMALDG.3D [UR32], [UR4], desc[UR38] ;  /* 0x00002620040095b4 */ /* 0x0003e20008011000 */
[----:B------:R-:W-:Y:S05]  /*5260*/  VOTEU.ALL UP1, P1 ;  /* 0x0000000000ff7886 */ /* 0x000fea0000820000 */
[----:B------:R2:W-:Y:S01]  /*5270*/  @!UP1 UTMALDG.3D [UR8], [UR4], desc[UR38] ;  /* 0x00002608040095b4 */ /* 0x0005e20008011000 */
[----:B-1----:R-:W-:Y:S02]  /*5280*/  UPRMT UR32, UR54, 0x654, UR33 ;  /* 0x0000065436207896 */ /* 0x002fe40008000021 */
[----:B--2---:R-:W-:Y:S02]  /*5290*/  @!UP0 UIADD3 UR10, UPT, UPT, UR26, 0x60, URZ ;  /* 0x000000601a0a8890 */ /* 0x004fe4000fffe0ff */
[----:B------:R-:W-:Y:S01]  /*52a0*/  @!UP0 UIADD3 UR8, UPT, UPT, UR21, 0xf200, URZ ;  /* 0x0000f20015088890 */ /* 0x000fe2000fffe0ff */
[----:B------:R-:W-:Y:S05]  /*52b0*/  VOTEU.ALL UP0, P1 ;  /* 0x0000000000ff7886 */ /* 0x000fea0000800000 */
[----:B------:R1:W-:Y:S01]  /*52c0*/  @!UP0 UTMALDG.3D [UR16], [UR4], desc[UR38] ;  /* 0x00002610040085b4 */ /* 0x0003e20008011000 */
[----:B------:R-:W-:Y:S05]  /*52d0*/  VOTEU.ALL UP0, P1 ;  /* 0x0000000000ff7886 */ /* 0x000fea0000800000 */
[----:B------:R1:W-:Y:S01]  /*52e0*/  @!UP0 UTMALDG.3D [UR8], [UR4], desc[UR38] ;  /* 0x00002608040085b4 */ /* 0x0003e20008011000 */
[----:B------:R1:W-:Y:S01]  /*52f0*/  @!P1 SYNCS.ARRIVE.TRANS64.RED.A0TR RZ, [UR21+0x78], R0 ;  /* 0x00007800ffff99a7 */ /* 0x0003e20008300415 */
[----:B------:R-:W-:Y:S01]  /*5300*/  SYNCS.ARRIVE.TRANS64.RED.A1T0 RZ, [UR32], RZ ;  /* 0x000000ffffff79a7 */ /* 0x000fe20008100420 */
[----:B------:R-:W2:Y:S02]  /*5310*/  SYNCS.PHASECHK.TRANS64.TRYWAIT P2, [UR21+0x80], R7 ;  /* 0x00008007ff0075a7 */ /* 0x000ea40008041115 */
[----:B-12---:R-:W-:Y:S05]  /*5320*/  @!P2 BRA `(.L_x_83) ;  /* 0x0000009800fca947 */ /* 0x006fea0003800000 */
.L_x_209:
[----:B------:R-:W-:Y:S01]  /*5330*/  @!P1 R2UR UR5, R5 ;  /* 0x00000000050592ca */ /* 0x000fe200000e0000 */
[----:B------:R-:W-:Y:S01]  /*5340*/  VOTEU.ALL UP0, P1 ;  /* 0x0000000000ff7886 */ /* 0x000fe20000800000 */
[----:B------:R-:W-:Y:S01]  /*5350*/  @!P1 R2UR UR4, R4 ;  /* 0x00000000040492ca */ /* 0x000fe200000e0000 */
[----:B------:R-:W-:Y:S01]  /*5360*/  VOTEU.ALL UP1, P1 ;  /* 0x0000000000ff7886 */ /* 0x000fe20000820000 */
[----:B------:R-:W-:Y:S01]  /*5370*/  UMOV UR34, 0x0 ;  /* 0x0000000000227882 */ /* 0x000fe20000000000 */
[----:B------:R-:W-:Y:S01]  /*5380*/  UMOV UR35, 0x10000000 ;  /* 0x1000000000237882 */ /* 0x000fe20000000000 */
[----:B------:R-:W-:Y:S01]  /*5390*/  @!UP0 ULEA UR6, UR7, UR29, 0x5 ;  /* 0x0000001d07068291 */ /* 0x000fe2000f8e28ff */
[----:B-1----:R-:W-:Y:S01]  /*53a0*/  @!P1 IMAD.MOV.U32 R0, RZ, RZ, 0x4000 ;  /* 0x00004000ff009424 */ /* 0x002fe200078e00ff */
[----:B------:R-:W-:Y:S02]  /*53b0*/  @!UP0 UIADD3 UR24, UPT, UPT, UR21, 0x200, URZ ;  /* 0x0000020015188890 */ /* 0x000fe4000fffe0ff */
[----:B------:R-:W-:Y:S01]  /*53c0*/  @!UP0 UIADD3 UR27, UPT, UPT, UR6, 0x60, URZ ;  /* 0x00000060061b8890 */ /* 0x000fe2000fffe0ff */
[----:B------:R-:W-:Y:S02]  /*53d0*/  UMOV UR28, UR36 ;  /* 0x00000024001c7c82 */ /* 0x000fe40008000000 */
[----:B------:R-:W-:Y:S01]  /*53e0*/  IMAD.U32 R4, RZ, RZ, UR5 ;  /* 0x00000005ff047e24 */ /* 0x000fe2000f8e00ff */
[----:B------:R-:W-:Y:S01]  /*53f0*/  @!UP0 UIADD3 UR10, UPT, UPT, UR26, 0x20, URZ ;  /* 0x000000201a0a8890 */ /* 0x000fe2000fffe0ff */
[----:B------:R-:W-:Y:S01]  /*5400*/  IMAD.U32 R5, RZ, RZ, UR4 ;  /* 0x00000004ff057e24 */ /* 0x000fe2000f8e00ff */
        /* <DEDUP_REMOVED lines=13> */
[----:B------:R-:W-:Y:S01]  /*54e0*/  @!UP1 UTMALDG.3D [UR24], [UR4], desc[UR34] ;  /* 0x00002218040095b4 */ /* 0x000fe20008011000 */
[----:B------:R-:W-:Y:S05]  /*54f0*/  VOTEU.ALL UP1, P1 ;  /* 0x0000000000ff7886 */ /* 0x000fea0000820000 */
[----:B------:R1:W-:Y:S02]  /*5500*/  @!UP1 UTMALDG.3D [UR8], [UR4], desc[UR34] ;  /* 0x00002208040095b4 */ /* 0x0003e40008011000 */
[----:B-1----:R-:W-:Y:S02]  /*5510*/  @!UP0 UIADD3 UR10, UPT, UPT, UR26, 0x60, URZ ;  /* 0x000000601a0a8890 */ /* 0x002fe4000fffe0ff */
        /* <DEDUP_REMOVED lines=9> */
.L_x_211:
        /* <DEDUP_REMOVED lines=10> */
[----:B-1----:R-:W-:Y:S01]  /*5650*/  @!P1 IMAD.U32 R0, RZ, RZ, UR6 ;  /* 0x00000006ff009e24 */ /* 0x002fe2000f8e00ff */
[----:B------:R-:W-:Y:S01]  /*5660*/  UMOV UR10, UR26 ;  /* 0x0000001a000a7c82 */ /* 0x000fe20008000000 */
[----:B------:R-:W-:Y:S01]  /*5670*/  IMAD.U32 R4, RZ, RZ, UR5 ;  /* 0x00000005ff047e24 */ /* 0x000fe2000f8e00ff */
[----:B------:R-:W-:Y:S01]  /*5680*/  UMOV UR12, UR36 ;  /* 0x00000024000c7c82 */ /* 0x000fe20008000000 */
[----:B------:R-:W-:Y:S02]  /*5690*/  IMAD.U32 R5, RZ, RZ, UR4 ;  /* 0x00000004ff057e24 */ /* 0x000fe4000f8e00ff */
[----:B------:R-:W-:Y:S01]  /*56a0*/  @P0 VIADD R0, R2, 0xa0 ;  /* 0x000000a002000836 */ /* 0x000fe20000000000 */
[----:B------:R-:W-:Y:S02]  /*56b0*/  @!P1 R2UR UR4, R4 ;  /* 0x00000000040492ca */ /* 0x000fe400000e0000 */
[----:B------:R-:W-:Y:S02]  /*56c0*/  @!P1 R2UR UR5, R5 ;  /* 0x00000000050592ca */ /* 0x000fe400000e0000 */
[----:B------:R-:W-:Y:S11]  /*56d0*/  PLOP3.LUT P0, PT, P1, PT, PT, 0x8, 0x80 ;  /* 0x000000000080781c */ /* 0x000ff60000f0e170 */
[----:B------:R-:W-:Y:S02]  /*56e0*/  @!UPT UIADD3 URZ, UPT, UPT, URZ, URZ, URZ ;  /* 0x000000fffffff290 */ /* 0x000fe4000fffe0ff */
[C---:B------:R-:W-:Y:S02]  /*56f0*/  @P0 R2UR.BROADCAST UR11, R0.reuse ;  /* 0x00000000000b02ca */ /* 0x040fe400008e0000 */
[----:B------:R-:W-:Y:S11]  /*5700*/  PLOP3.LUT P0, PT, P1, PT, PT, 0x8, 0x80 ;  /* 0x000000000080781c */ /* 0x000ff60000f0e170 */
[----:B------:R1:W-:Y:S01]  /*5710*/  @!UP1 UTMALDG.3D [UR8], [UR4], desc[UR16] ;  /* 0x00001008040095b4 */ /* 0x0003e20008011000 */
[----:B------:R-:W-:Y:S01]  /*5720*/  VOTEU.ALL UP1, P1 ;  /* 0x0000000000ff7886 */ /* 0x000fe20000820000 */
[C---:B-1----:R-:W-:Y:S01]  /*5730*/  @P0 R2UR.BROADCAST UR11, R0.reuse ;  /* 0x00000000000b02ca */ /* 0x042fe200008e0000 */
[----:B------:R-:W-:Y:S01]  /*5740*/  @!UP0 UIADD3 UR10, UPT, UPT, UR26, 0x20, URZ ;  /* 0x000000201a0a8890 */ /* 0x000fe2000fffe0ff */
[----:B------:R-:W-:Y:S01]  /*5750*/  PLOP3.LUT P0, PT, P1, PT, PT, 0x8, 0x80 ;  /* 0x000000000080781c */ /* 0x000fe20000f0e170 */
[----:B------:R-:W-:Y:S10]  /*5760*/  @!UP0 UIADD3 UR8, UPT, UPT, UR21, 0x5200, URZ ;  /* 0x0000520015088890 */ /* 0x000ff4000fffe0ff */
        /* <DEDUP_REMOVED lines=12> */
[----:B------:R-:W-:Y:S04]  /*5830*/  VOTEU.ALL UP0, P1 ;  /* 0x0000000000ff7886 */ /* 0x000fe80000800000 */
[----:B------:R-:W-:Y:S04]  /*5840*/  @!P1 IMAD.X R4, RZ, RZ, R13, P0 ;  /* 0x000000ffff049224 */ /* 0x000fe800000e060d */
[----:B------:R1:W-:Y:S01]  /*5850*/  @!UP0 UTMALDG.3D [UR8], [UR4], desc[UR16] ;  /* 0x00001008040085b4 */ /* 0x0003e20008011000 */
[----:B------:R1:W-:Y:S01]  /*5860*/  @!P1 SYNCS.ARRIVE.TRANS64.RED.A0TR RZ, [UR21+0x68], R0 ;  /* 0x00006800ffff99a7 */ /* 0x0003e20008300415 */
[----:B------:R-:W-:Y:S01]  /*5870*/  SYNCS.ARRIVE.TRANS64.RED.A1T0 RZ, [UR31], RZ ;  /* 0x000000ffffff79a7 */ /* 0x000fe2000810041f */
[----:B------:R-:W2:Y:S02]  /*5880*/  SYNCS.PHASECHK.TRANS64.TRYWAIT P2, [UR21+0x90], R7 ;  /* 0x00009007ff0075a7 */ /* 0x000ea40008041115 */
[----:B-12---:R-:W-:Y:S05]  /*5890*/  @!P2 BRA `(.L_x_85) ;  /* 0x0000009400d0a947 */ /* 0x006fea0003800000 */
.L_x_213:
        /* <DEDUP_REMOVED lines=47> */
.L_x_215:
[----:B------:R-:W-:Y:S01]  /*5b90*/  @!P1 R2UR UR5, R4 ;  /* 0x00000000040592ca */ /* 0x000fe200000e0000 */
[----:B------:R-:W-:Y:S01]  /*5ba0*/  VOTEU.ALL UP1, P1 ;  /* 0x0000000000ff7886 */ /* 0x000fe20000820000 */
[----:B------:R-:W-:Y:S01]  /*5bb0*/  ISETP.NE.OR P0, PT, RZ, UR7, P1 ;  /* 0x00000007ff007c0c */ /* 0x000fe20008f05670 */
[----:B------:R-:W-:Y:S01]  /*5bc0*/  UIADD3 UR46, UPT, UPT, UR46, 0x1, URZ ;  /* 0x000000012e2e7890 */ /* 0x000fe2000fffe0ff */
[----:B------:R-:W-:Y:S01]  /*5bd0*/  @!P1 R2UR UR4, R2 ;  /* 0x00000000020492ca */ /* 0x000fe200000e0000 */
[----:B------:R-:W-:Y:S01]  /*5be0*/  UMOV UR7, 0x10000000 ;  /* 0x1000000000077882 */ /* 0x000fe20000000000 */
[----:B------:R-:W-:Y:S01]  /*5bf0*/  VOTEU.ALL UP0, P1 ;  /* 0x0000000000ff7886 */ /* 0x000fe20000800000 */
[----:B------:R-:W-:Y:S01]  /*5c00*/  UMOV UR9, UR33 ;  /* 0x0000002100097c82 */ /* 0x000fe20008000000 */
[----:B------:R-:W-:Y:S01]  /*5c10*/  UMOV UR10, UR26 ;  /* 0x0000001a000a7c82 */ /* 0x000fe20008000000 */
[----:B------:R-:W-:Y:S01]  /*5c20*/  UMOV UR12, UR36 ;  /* 0x00000024000c7c82 */ /* 0x000fe20008000000 */
[----:B------:R-:W-:Y:S01]  /*5c30*/  VIADD R10, R10, 0x1 ;  /* 0x000000010a0a7836 */ /* 0x000fe20000000000 */
[----:B------:R-:W-:Y:S01]  /*5c40*/  @!UP0 UIADD3 UR6, UPT, UPT, UR29, 0xe0, URZ ;  /* 0x000000e01d068890 */ /* 0x000fe2000fffe0ff */
[----:B------:R-:W-:Y:S01]  /*5c50*/  R2UR UR17, R85 ;  /* 0x00000000551172ca */ /* 0x000fe200000e0000 */
[----:B------:R-:W-:Y:S01]  /*5c60*/  IMAD.U32 R4, RZ, RZ, UR5 ;  /* 0x00000005ff047e24 */ /* 0x000fe2000f8e00ff */
[----:B------:R-:W-:Y:S01]  /*5c70*/  @!UP0 UIADD3 UR8, UPT, UPT, UR21, 0xc200, URZ ;  /* 0x0000c20015088890 */ /* 0x000fe2000fffe0ff */
[----:B------:R-:W-:Y:S01]  /*5c80*/  R2UR UR16, R86 ;  /* 0x00000000561072ca */ /* 0x000fe200000e0000 */
[----:B------:R-:W-:Y:S01]  /*5c90*/  UMOV UR36, UR47 ;  /* 0x0000002f00247c82 */ /* 0x000fe20008000000 */
[----:B-1----:R-:W-:Y:S01]  /*5ca0*/  @!P1 IMAD.U32 R0, RZ, RZ, UR6 ;  /* 0x00000006ff009e24 */ /* 0x002fe2000f8e00ff */
[----:B------:R-:W-:Y:S01]  /*5cb0*/  UMOV UR6, 0x0 ;  /* 0x0000000000067882 */ /* 0x000fe20000000000 */
[----:B------:R-:W-:Y:S01]  /*5cc0*/  IMAD.U32 R5, RZ, RZ, UR4 ;  /* 0x00000004ff057e24 */ /* 0x000fe2000f8e00ff */
[----:B------:R-:W-:Y:S01]  /*5cd0*/  @!P1 R2UR UR4, R4 ;  /* 0x00000000040492ca */ /* 0x000fe200000e0000 */
[----:B------:R-:W-:Y:S01]  /*5ce0*/  @!P0 IMAD R0, RZ, RZ, UR29 ;  /* 0x0000001dff008e24 */ /* 0x000fe2000f8e02ff */
[----:B------:R-:W-:Y:S02]  /*5cf0*/  PLOP3.LUT P0, PT, P1, PT, PT, 0x8, 0x80 ;  /* 0x000000000080781c */ /* 0x000fe40000f0e170 */
[----:B------:R-:W-:Y:S01]  /*5d00*/  @!P1 R2UR UR5, R5 ;  /* 0x00000000050592ca */ /* 0x000fe200000e0000 */
[----:B------:R-:W-:Y:S10]  /*5d10*/  UIADD3 UR27, UPT, UPT, UR13, UR17, URZ ;  /* 0x000000110d1b7290 */ /* 0x000ff4000fffe0ff */
        /* <DEDUP_REMOVED lines=14> */
[----:B------:R1:W-:Y:S01]  /*5e00*/  @!UP1 UTMALDG.3D [UR8], [UR4], desc[UR6] ;  /* 0x00000608040095b4 */ /* 0x0003e20008011000 */
[----:B------:R-:W-:Y:S01]  /*5e10*/  UPLOP3.LUT UP1, UPT, UPT, UPT, UPT, 0x80, 0x8 ;  /* 0x000000000008789c */ /* 0x000fe20003f2f070 */
[----:B-1----:R-:W-:Y:S01]  /*5e20*/  @P0 R2UR.BROADCAST UR11, R0 ;  /* 0x00000000000b02ca */ /* 0x002fe200008e0000 */
[----:B------:R-:W-:Y:S01]  /*5e30*/  @!UP0 UIADD3 UR10, UPT, UPT, UR26, 0x60, URZ ;  /* 0x000000601a0a8890 */ /* 0x000fe2000fffe0ff */
[C---:B------:R-:W-:Y:S01]  /*5e40*/  ISETP.NE.AND P0, PT, R10.reuse, 0x2, PT ;  /* 0x000000020a00780c */ /* 0x040fe20003f05270 */
[----:B------:R-:W-:Y:S01]  /*5e50*/  @!UP0 UIADD3 UR8, UPT, UPT, UR21, 0xf200, URZ ;  /* 0x0000f20015088890 */ /* 0x000fe2000fffe0ff */
[----:B------:R-:W-:Y:S02]  /*5e60*/  VOTEU.ALL UP0, P1 ;  /* 0x0000000000ff7886 */ /* 0x000fe40000800000 */
[----:B------:R-:W-:Y:S01]  /*5e70*/  SEL R0, RZ, 0x1, P0 ;  /* 0x00000001ff007807 */ /* 0x000fe20000000000 */
[----:B------:R-:W-:Y:S01]  /*5e80*/  UIADD3 UR26, UPT, UPT, UR14, UR16, URZ ;  /* 0x000000100e1a7290 */ /* 0x000fe2000fffe0ff */
[----:B------:R-:W-:Y:S02]  /*5e90*/  SEL R10, R10, RZ, P0 ;  /* 0x000000ff0a0a7207 */ /* 0x000fe40000000000 */
[----:B------:R-:W-:Y:S03]  /*5ea0*/  LOP3.LUT R9, R9, R0, RZ, 0x3c, !PT ;  /* 0x0000000009097212 */ /* 0x000fe600078e3cff */
[----:B------:R1:W-:Y:S01]  /*5eb0*/  @!UP0 UTMALDG.3D [UR8], [UR4], desc[UR6] ;  /* 0x00000608040085b4 */ /* 0x0003e20008011000 */
[----:B------:R1:W-:Y:S01]  /*5ec0*/  @!P1 SYNCS.ARRIVE.TRANS64.RED.A0TR RZ, [UR21+0x78], R3 ;  /* 0x00007803ffff99a7 */ /* 0x0003e20008300415 */
[----:B------:R-:W-:Y:S01]  /*5ed0*/  SYNCS.ARRIVE.TRANS64.RED.A1T0 RZ, [UR32], RZ ;  /* 0x000000ffffff79a7 */ /* 0x000fe20008100420 */
[----:B------:R-:W-:Y:S05]  /*5ee0*/  BRA.U UP3, `(.L_x_87) ;  /* 0xffffffdd03d47547 */ /* 0x000fea000b83ffff */
[----:B------:R-:W2:Y:S02]  /*5ef0*/  SYNCS.PHASECHK.TRANS64.TRYWAIT P0, [UR21+0x80], R6 ;  /* 0x00008006ff0075a7 */ /* 0x000ea40008001115 */
[----:B--2---:R-:W-:Y:S05]  /*5f00*/  @!P0 BRA `(.L_x_88) ;  /* 0x0000009000648947 */ /* 0x004fea0003800000 */
.L_x_217:
[----:B------:R-:W2:Y:S02]  /*5f10*/  SYNCS.PHASECHK.TRANS64.TRYWAIT P0, [UR21+0x88], R6 ;  /* 0x00008806ff0075a7 */ /* 0x000ea40008001115 */
[----:B--2---:R-:W-:Y:S05]  /*5f20*/  @!P0 BRA `(.L_x_89) ;  /* 0x0000009000748947 */ /* 0x004fea0003800000 */
.L_x_219:
[----:B------:R-:W2:Y:S01]  /*5f30*/  SYNCS.PHASECHK.TRANS64.TRYWAIT P0, [UR21+0x90], R6 ;  /* 0x00009006ff0075a7 */ /* 0x000ea20008001115 */
[----:B------:R-:W-:Y:S01]  /*5f40*/  HFMA2 R0, -RZ, RZ, 0, 5.9604644775390625e-08 ;  /* 0x00000001ff007431 */ /* 0x000fe200000001ff */
[----:B--2---:R-:W-:Y:S06]  /*5f50*/  @!P0 BRA `(.L_x_90) ;  /* 0x0000009000808947 */ /* 0x004fec0003800000 */
.L_x_221:
[----:B------:R-:W-:Y:S02]  /*5f60*/  MOV R2, UR21 ;  /* 0x0000001500027c02 */ /* 0x000fe40008000f00 */
[----:B-1----:R-:W-:-:S07]  /*5f70*/  SHF.L.U32 R3, R0, 0x1f, RZ ;  /* 0x0000001f00037819 */ /* 0x002fce00000006ff */
.L_x_91:
[----:B-1----:R1:W2:Y:S02]  /*5f80*/  SYNCS.PHASECHK.TRANS64.TRYWAIT P0, [R2+URZ+0x98], R3 ;  /* 0x00009803020075a7 */ /* 0x0022a400080011ff */
[----:B--2---:R-:W-:Y:S05]  /*5f90*/  @!P0 NANOSLEEP.SYNCS 0x989680 ;  /* 0x009896800000895d */ /* 0x004fea0003900000 */
[----:B------:R-:W2:Y:S02]  /*5fa0*/  @!P0 SYNCS.PHASECHK.TRANS64 P0, [R2+URZ+0x98], R3 ;  /* 0x00009803020085a7 */ /* 0x000ea400080010ff */
[----:B--2---:R-:W-:Y:S05]  /*5fb0*/  @P0 EXIT ;  /* 0x000000000000094d */ /* 0x004fea0003800000 */
[----:B------:R-:W-:Y:S05]  /*5fc0*/  BRA `(.L_x_91) ;  /* 0xfffffffc00ec7947 */ /* 0x000fea000383ffff */
.L_x_72:
[----:B------:R-:W-:-:S06]  /*5fd0*/  UISETP.GE.AND UP0, UPT, UR18, 0x4, UPT ;  /* 0x000000041200788c */ /* 0x000fcc000bf06270 */
[----:B------:R-:W-:-:S13]  /*5fe0*/  PLOP3.LUT P0, PT, PT, PT, UP0, 0x80, 0x8 ;  /* 0x000000000008781c */ /* 0x000fda0003f0f008 */
[----:B------:R-:W-:Y:S05]  /*5ff0*/  @!P0 EXIT ;  /* 0x000000000000894d */ /* 0x000fea0003800000 */
[----:B------:R-:W-:Y:S01]  /*6000*/  BAR.SYNC.DEFER_BLOCKING 0x6, 0xa0 ;  /* 0x0182800000007b1d */ /* 0x000fe20000010000 */
[C---:B------:R-:W-:Y:S01]  /*6010*/  IMAD.SHL.U32 R0, R95.reuse, 0x4, RZ ;  /* 0x000000045f007824 */ /* 0x040fe200078e00ff */
[C---:B------:R-:W-:Y:S01]  /*6020*/  SHF.L.U32 R81, R95.reuse, 0x7, RZ ;  /* 0x000000075f517819 */ /* 0x040fe200000006ff */
[----:B------:R-:W-:Y:S01]  /*6030*/  HFMA2 R94, -RZ, RZ, 0, 9.5367431640625e-06 ;  /* 0x000000a0ff5e7431 */ /* 0x000fe200000001ff */
[C---:B------:R-:W-:Y:S01]  /*6040*/  R2P PR, R95.reuse, 0x18 ;  /* 0x000000185f007804 */ /* 0x040fe20000000000 */
[----:B------:R-:W-:Y:S01]  /*6050*/  IMAD.U32 R2, R95, 0x10000, RZ ;  /* 0x000100005f027824 */ /* 0x000fe200078e00ff */
[----:B------:R-:W1:Y:S02]  /*6060*/  LDCU UR4, c[0x0][0x370] ;  /* 0x00006e00ff0477ac */ /* 0x000e640008000800 */
[----:B------:R-:W2:Y:S01]  /*6070*/  LDC.64 R76, c[0x0][0xab0] ;  /* 0x0002ac00ff4c7b82 */ /* 0x000ea20000000a00 */
[----:B------:R-:W-:Y:S01]  /*6080*/  LOP3.LUT R81, R81, 0x307c, R0, 0xc8, !PT ;  /* 0x0000307c51517812 */ /* 0x000fe200078ec800 */
[----:B------:R-:W-:Y:S01]  /*6090*/  IMAD.MOV.U32 R91, RZ, RZ, RZ ;  /* 0x000000ffff5b7224 */ /* 0x000fe200078e00ff */
[----:B------:R-:W-:Y:S01]  /*60a0*/  UMOV UR46, 0x400 ;  /* 0x00000400002e7882 */ /* 0x000fe20000000000 */
[----:B------:R-:W-:Y:S01]  /*60b0*/  LOP3.LUT R2, R2, 0x600000, RZ, 0xc0, !PT ;  /* 0x0060000002027812 */ /* 0x000fe200078ec0ff */
[----:B------:R-:W-:Y:S01]  /*60c0*/  ULEA UR46, UR54, UR46, 0x18 ;  /* 0x0000002e362e7291 */ /* 0x000fe2000f8ec0ff */
[----:B------:R-:W-:Y:S01]  /*60d0*/  LOP3.LUT R95, R95, 0x60, RZ, 0xc0, !PT ;  /* 0x000000605f5f7812 */ /* 0x000fe200078ec0ff */
[----:B------:R-:W-:Y:S01]  /*60e0*/  IMAD.MOV.U32 R93, RZ, RZ, RZ ;  /* 0x000000ffff5d7224 */ /* 0x000fe200078e00ff */
[----:B------:R-:W3:Y:S01]  /*60f0*/  LDC.64 R74, c[0x0][0xaa8] ;  /* 0x0002aa00ff4a7b82 */ /* 0x000ee20000000a00 */
[----:B------:R-:W-:Y:S01]  /*6100*/  SEL R94, R94, 0x60, !P3 ;  /* 0x000000605e5e7807 */ /* 0x000fe20005800000 */
[----:B------:R-:W4:Y:S01]  /*6110*/  LDCU.64 UR56, c[0x0][0x348] ;  /* 0x00006900ff3877ac */ /* 0x000f220008000a00 */
[----:B------:R-:W-:Y:S01]  /*6120*/  VIADD R73, R81, UR46 ;  /* 0x0000002e51497c36 */ /* 0x000fe20008000000 */
[----:B------:R-:W-:-:S03]  /*6130*/  UMOV UR37, URZ ;  /* 0x000000ff00257c82 */ /* 0x000fc60008000000 */
[C---:B------:R-:W-:Y:S01]  /*6140*/  VIADD R79, R73.reuse, 0x340 ;  /* 0x00000340494f7836 */ /* 0x040fe20000000000 */
[----:B------:R-:W-:Y:S01]  /*6150*/  IADD3 R0, PT, PT, R73, 0x200, RZ ;  /* 0x0000020049007810 */ /* 0x000fe20007ffe0ff */
[----:B-1----:R-:W-:Y:S01]  /*6160*/  IMAD.U32 R84, RZ, RZ, UR4 ;  /* 0x00000004ff547e24 */ /* 0x002fe2000f8e00ff */
[----:B------:R-:W1:Y:S01]  /*6170*/  LDCU.64 UR4, c[0x0][0xa90] ;  /* 0x00015200ff0477ac */ /* 0x000e620008000a00 */
[----:B------:R-:W4:Y:S02]  /*6180*/  LDS R3, [UR46+0x130] ;  /* 0x0001302eff037984 */ /* 0x000f240008000800 */
[----:B------:R-:W-:Y:S01]  /*6190*/  @P4 VIADD R79, R0, 0xc0 ;  /* 0x000000c0004f4836 */ /* 0x000fe20000000000 */
[----:B------:R-:W2:Y:S01]  /*61a0*/  LDCU UR44, c[0x0][0xd0c] ;  /* 0x0001a180ff2c77ac */ /* 0x000ea20008000800 */
[----:B------:R-:W2:Y:S01]  /*61b0*/  LDCU UR41, c[0x0][0xd30] ;  /* 0x0001a600ff2977ac */ /* 0x000ea20008000800 */
[----:B------:R-:W2:Y:S01]  /*61c0*/  LDCU.64 UR58, c[0x0][0xa88] ;  /* 0x00015100ff3a77ac */ /* 0x000ea20008000a00 */
[----:B------:R-:W2:Y:S01]  /*61d0*/  LDCU.64 UR42, c[0x0][0xd28] ;  /* 0x0001a500ff2a77ac */ /* 0x000ea20008000a00 */
[----:B-1----:R-:W-:Y:S01]  /*61e0*/  IMAD.U32 R83, RZ, RZ, UR4 ;  /* 0x00000004ff537e24 */ /* 0x002fe2000f8e00ff */
[----:B------:R-:W-:Y:S01]  /*61f0*/  MOV R82, UR5 ;  /* 0x0000000500527c02 */ /* 0x000fe20008000f00 */
[----:B------:R-:W1:Y:S01]  /*6200*/  LDCU UR4, c[0x0][0x374] ;  /* 0x00006e80ff0477ac */ /* 0x000e620008000800 */
[----:B------:R-:W-:Y:S01]  /*6210*/  UIADD3 UR5, UPT, UPT, UR46, 0xd8, URZ ;  /* 0x000000d82e057890 */ /* 0x000fe2000fffe0ff */
[----:B------:R-:W2:Y:S03]  /*6220*/  LDCU.128 UR60, c[0x0][0xd10] ;  /* 0x0001a200ff3c77ac */ /* 0x000ea60008000c00 */
[----:B------:R-:W-:Y:S01]  /*6230*/  ULOP3.LUT UR5, UR5, 0xfefffff8, URZ, 0xc0, !UPT ;  /* 0xfefffff805057892 */ /* 0x000fe2000f8ec0ff */
[----:B------:R-:W-:Y:S01]  /*6240*/  UMOV UR55, URZ ;  /* 0x000000ff00377c82 */ /* 0x000fe20008000000 */
[----:B------:R-:W-:-:S04]  /*6250*/  UMOV UR52, URZ ;  /* 0x000000ff00347c82 */ /* 0x000fc80008000000 */
[----:B------:R-:W-:Y:S01]  /*6260*/  MOV R98, UR5 ;  /* 0x0000000500627c02 */ /* 0x000fe20008000f00 */
[----:B-1----:R-:W-:Y:S01]  /*6270*/  IMAD.U32 R96, RZ, RZ, UR4 ;  /* 0x00000004ff607e24 */ /* 0x002fe2000f8e00ff */
[----:B------:R-:W-:Y:S01]  /*6280*/  UIADD3 UR4, UPT, UPT, UR46, 0x200, URZ ;  /* 0x000002002e047890 */ /* 0x000fe2000fffe0ff */
[----:B----4-:R-:W-:-:S05]  /*6290*/  IADD3 R2, PT, PT, R3, R2, RZ ;  /* 0x0000000203027210 */ /* 0x010fca0007ffe0ff */
[----:B--23--:R-:W-:-:S07]  /*62a0*/  MOV R88, UR4 ;  /* 0x0000000400587c02 */ /* 0x00cfce0008000f00 */
.L_x_167:
[----:B------:R-:W-:Y:S02]  /*62b0*/  LEA R0, R91, UR46, 0x3 ;  /* 0x0000002e5b007c11 */ /* 0x000fe4000f8e18ff */
[----:B------:R-:W-:Y:S02]  /*62c0*/  SHF.L.U32 R3, R93, 0x1f, RZ ;  /* 0x0000001f5d037819 */ /* 0x000fe400000006ff */
[----:B-1----:R-:W-:Y:S02]  /*62d0*/  LEA R5, R91, UR46, 0x4 ;  /* 0x0000002e5b057c11 */ /* 0x002fe4000f8e20ff */
[----:B------:R-:W1:Y:S02]  /*62e0*/  SYNCS.PHASECHK.TRANS64.TRYWAIT P0, [R0+URZ+0xb0], R3 ;  /* 0x0000b003000075a7 */ /* 0x000e6400080011ff */
[----:B-1-3--:R-:W-:Y:S05]  /*62f0*/  @!P0 BRA `(.L_x_92) ;  /* 0x0000008c00b08947 */ /* 0x00afea0003800000 */
.L_x_222:
[----:B------:R-:W-:Y:S01]  /*6300*/  R2UR UR7, R97 ;  /* 0x00000000610772ca */ /* 0x000fe200000e0000 */
[----:B------:R-:W2:Y:S01]  /*6310*/  LDS.128 R4, [R5+0x110] ;  /* 0x0001100005047984 */ /* 0x000ea20000000c00 */
[----:B-1----:R-:W-:Y:S01]  /*6320*/  VIADD R0, R0, 0xc0 ;  /* 0x000000c000007836 */ /* 0x002fe20000000000 */
[----:B------:R-:W-:Y:S04]  /*6330*/  UISETP.GE.AND UP0, UPT, UR45, 0x1, UPT ;  /* 0x000000012d00788c */ /* 0x000fe8000bf06270 */
[----:B------:R-:W-:Y:S01]  /*6340*/  PRMT R0, RZ, 0x654, R0 ;  /* 0x00000654ff007816 */ /* 0x000fe20000000000 */
[----:B------:R-:W-:Y:S01]  /*6350*/  @!PT LDS RZ, [RZ] ;  /* 0x00000000fffff984 */ /* 0x000fe20000000800 */
[----:B------:R-:W-:Y:S01]  /*6360*/  @!PT LDS RZ, [RZ] ;  /* 0x00000000fffff984 */ /* 0x000fe20000000800 */
[----:B------:R-:W-:Y:S01]  /*6370*/  @!PT LDS RZ, [RZ] ;  /* 0x00000000fffff984 */ /* 0x000fe20000000800 */
[----:B------:R-:W-:Y:S01]  /*6380*/  @!PT LDS RZ, [RZ] ;  /* 0x00000000fffff984 */ /* 0x000fe20000000800 */
[----:B------:R1:W-:Y:S06]  /*6390*/  MEMBAR.ALL.CTA ;  /* 0x0000000000007992 */ /* 0x0003ec0000008000 */
[----:B-1----:R-:W1:Y:S02]  /*63a0*/  FENCE.VIEW.ASYNC.S ;  /* 0x00000000000073c6 */ /* 0x002e640000000000 */
[----:B-1----:R1:W-:Y:S01]  /*63b0*/  SYNCS.ARRIVE.TRANS64.RED.A1T0 RZ, [R0+URZ], RZ ;  /* 0x000000ff00ff79a7 */ /* 0x0023e200081004ff */
[----:B--2---:R-:W-:Y:S11]  /*63c0*/  LOP3.LUT P0, RZ, R6, 0x1, RZ, 0xc0, !PT ;  /* 0x0000000106ff7812 */ /* 0x004ff6000780c0ff */
[----:B------:R-:W-:Y:S02]  /*63d0*/  @!UPT UIADD3 URZ, UPT, UPT, URZ, URZ, URZ ;  /* 0x000000fffffff290 */ /* 0x000fe4000fffe0ff */
[----:B------:R-:W-:Y:S01]  /*63e0*/  VOTEU.ANY UP1, P0 ;  /* 0x0000000000ff7886 */ /* 0x000fe20000020100 */
[----:B------:R-:W-:Y:S01]  /*63f0*/  PLOP3.LUT P0, PT, PT, PT, UP1, 0x80, 0x8 ;  /* 0x000000000008781c */ /* 0x000fe20003f0f018 */
[----:B------:R-:W-:Y:S06]  /*6400*/  UP2UR UR4, UPR, URZ, 0x2 ;  /* 0x00000002ff047883 */ /* 0x000fec0008000000 */
[----:B------:R-:W-:Y:S06]  /*6410*/  IMAD.U32 R99, RZ, RZ, UR4 ;  /* 0x00000004ff637e24 */ /* 0x000fec000f8e00ff */
[----:B------:R-:W-:Y:S02]  /*6420*/  @P0 SHF.R.U32.HI R3, RZ, 0x10, R5 ;  /* 0x00000010ff030819 */ /* 0x000fe40000011605 */
[----:B------:R-:W-:Y:S02]  /*6430*/  @P0 MOV R8, R4 ;  /* 0x0000000400080202 */ /* 0x000fe40000000f00 */
[----:B------:R-:W-:Y:S02]  /*6440*/  @P0 R2UR UR4, R3 ;  /* 0x00000000030402ca */ /* 0x000fe400000e0000 */
[----:B------:R-:W-:Y:S02]  /*6450*/  @P0 LOP3.LUT R4, R5, 0xffff, RZ, 0xc0, !PT ;  /* 0x0000ffff05040812 */ /* 0x000fe400078ec0ff */
[----:B------:R-:W-:Y:S02]  /*6460*/  @P0 R2UR UR6, R8 ;  /* 0x00000000080602ca */ /* 0x000fe400000e0000 */
[----:B------:R-:W-:Y:S07]  /*6470*/  @P0 R2UR UR5, R4 ;  /* 0x00000000040502ca */ /* 0x000fee00000e0000 */
[----:B------:R-:W-:Y:S02]  /*6480*/  @UP1 UMOV UR7, UR4 ;  /* 0x0000000400071c82 */ /* 0x000fe40008000000 */
[----:B------:R-:W-:Y:S02]  /*6490*/  IMAD.U32 R97, RZ, RZ, UR7 ;  /* 0x00000007ff617e24 */ /* 0x000fe4000f8e00ff */
[----:B------:R-:W-:Y:S02]  /*64a0*/  @UP1 UMOV UR39, UR6 ;  /* 0x0000000600271c82 */ /* 0x000fe40008000000 */
[----:B------:R-:W-:Y:S01]  /*64b0*/  @UP1 UMOV UR38, UR5 ;  /* 0x0000000500261c82 */ /* 0x000fe20008000000 */
[----:B-1----:R-:W-:Y:S05]  /*64c0*/  BRA.U !UP0, `(.L_x_93) ;  /* 0x0000000108d47547 */ /* 0x002fea000b800000 */
[----:B------:R-:W1:Y:S01]  /*64d0*/  LDCU UR13, c[0x0][0xd20] ;  /* 0x0001a400ff0d77ac */ /* 0x000e620008000800 */
[----:B------:R-:W-:Y:S02]  /*64e0*/  R2UR UR14, R96 ;  /* 0x00000000600e72ca */ /* 0x000fe400000e0000 */
[----:B------:R-:W-:Y:S01]  /*64f0*/  R2UR UR12, R84 ;  /* 0x00000000540c72ca */ /* 0x000fe200000e0000 */
[----:B------:R-:W-:Y:S02]  /*6500*/  UISETP.NE.AND UP0, UPT, UR62, 0x1, UPT ;  /* 0x000000013e00788c */ /* 0x000fe4000bf05270 */
[----:B------:R-:W-:Y:S02]  /*6510*/  UIMAD.WIDE.U32 UR8, UR38, UR63, URZ ;  /* 0x0000003f260872a5 */ /* 0x000fe4000f8e00ff */
[----:B------:R-:W-:Y:S02]  /*6520*/  UISETP.NE.AND UP1, UPT, UR44, 0x1, UPT ;  /* 0x000000012c00788c */ /* 0x000fe4000bf25270 */
[----:B------:R-:W-:Y:S02]  /*6530*/  UIMAD.WIDE.U32 UR10, UR39, UR60, URZ ;  /* 0x0000003c270a72a5 */ /* 0x000fe4000f8e00ff */
[----:B------:R-:W-:Y:S02]  /*6540*/  UISETP.NE.AND UP2, UPT, UR45, 0x1, UPT ;  /* 0x000000012d00788c */ /* 0x000fe4000bf45270 */
[----:B------:R-:W-:Y:S02]  /*6550*/  UIMAD.WIDE.U32 UR4, UR14, UR63, URZ ;  /* 0x0000003f0e0472a5 */ /* 0x000fe4000f8e00ff */
[----:B------:R-:W-:Y:S05]  /*6560*/  UIMAD.WIDE.U32 UR6, UR12, UR60, URZ ;  /* 0x0000003c0c0672a5 */ /* 0x000fea000f8e00ff */
[----:B------:R-:W-:Y:S02]  /*6570*/  UMOV UR4, UR5 ;  /* 0x0000000500047c82 */ /* 0x000fe40008000000 */
[----:B-1----:R-:W-:Y:S03]  /*6580*/  USHF.R.U32.HI UR5, URZ, UR13, UR4 ;  /* 0x0000000dff057299 */ /* 0x002fe60008011604 */
[----:B------:R-:W-:Y:S02]  /*6590*/  UMOV UR4, UR7 ;  /* 0x0000000700047c82 */ /* 0x000fe40008000000 */
[----:B------:R-:W-:Y:S02]  /*65a0*/  USHF.R.U32.HI UR7, URZ, UR61, UR4 ;  /* 0x0000003dff077299 */ /* 0x000fe40008011604 */
[----:B------:R-:W-:Y:S02]  /*65b0*/  USEL UR4, UR14, UR5, !UP0 ;  /* 0x000000050e047287 */ /* 0x000fe4000c000000 */
[----:B------:R-:W-:Y:S01]  /*65c0*/  USEL UR7, UR12, UR7, !UP1 ;  /* 0x000000070c077287 */ /* 0x000fe2000c800000 */
[----:B------:R-:W-:Y:S01]  /*65d0*/  UMOV UR5, UR9 ;  /* 0x0000000900057c82 */ /* 0x000fe20008000000 */
[----:B------:R-:W-:Y:S02]  /*65e0*/  UIMAD.WIDE.U32 UR8, UR4, UR42, URZ ;  /* 0x0000002a040872a5 */ /* 0x000fe4000f8e00ff */
[----:B------:R-:W-:Y:S03]  /*65f0*/  USHF.R.U32.HI UR6, URZ, UR13, UR5 ;  /* 0x0000000dff067299 */ /* 0x000fe60008011605 */
[----:B------:R-:W-:Y:S01]  /*6600*/  UMOV UR5, UR11 ;  /* 0x0000000b00057c82 */ /* 0x000fe20008000000 */
[----:B------:R-:W-:Y:S02]  /*6610*/  UIMAD.WIDE.U32 UR10, UR7, UR42, URZ ;  /* 0x0000002a070a72a5 */ /* 0x000fe4000f8e00ff */
[----:B------:R-:W-:Y:S02]  /*6620*/  USEL UR6, UR38, UR6, !UP0 ;  /* 0x0000000626067287 */ /* 0x000fe4000c000000 */
[----:B------:R-:W-:Y:S01]  /*6630*/  USHF.R.U32.HI UR5, URZ, UR61, UR5 ;  /* 0x0000003dff057299 */ /* 0x000fe20008011605 */
[----:B------:R-:W-:Y:S02]  /*6640*/  UMOV UR8, UR9 ;  /* 0x0000000900087c82 */ /* 0x000fe40008000000 */
[----:B------:R-:W-:Y:S01]  /*6650*/  UMOV UR10, UR11 ;  /* 0x0000000b000a7c82 */ /* 0x000fe20008000000 */
[----:B------:R-:W-:Y:S02]  /*6660*/  @UP2 USHF.R.U32.HI UR4, URZ, UR43, UR8 ;  /* 0x0000002bff042299 */ /* 0x000fe40008011608 */
[----:B------:R-:W-:Y:S02]  /*6670*/  @UP2 USHF.R.U32.HI UR7, URZ, UR43, UR10 ;  /* 0x0000002bff072299 */ /* 0x000fe4000801160a */
[----:B------:R-:W-:Y:S02]  /*6680*/  UIMAD UR4, UR45, UR4, URZ ;  /* 0x000000042d0472a4 */ /* 0x000fe4000f8e02ff */
[----:B------:R-:W-:Y:S02]  /*6690*/  UIMAD.WIDE.U32 UR10, UR6, UR42, URZ ;  /* 0x0000002a060a72a5 */ /* 0x000fe4000f8e00ff */
[----:B------:R-:W-:Y:S02]  /*66a0*/  USEL UR5, UR39, UR5, !UP1 ;  /* 0x0000000527057287 */ /* 0x000fe4000c800000 */
[----:B------:R-:W-:Y:S02]  /*66b0*/  UIMAD UR8, UR45, UR7, URZ ;  /* 0x000000072d0872a4 */ /* 0x000fe4000f8e02ff */
[----:B------:R-:W-:Y:S03]  /*66c0*/  UISETP.GE.AND UP0, UPT, UR6, UR4, UPT ;  /* 0x000000040600728c */ /* 0x000fe6000bf06270 */
[----:B------:R-:W-:Y:S01]  /*66d0*/  UMOV UR4, UR11 ;  /* 0x0000000b00047c82 */ /* 0x000fe20008000000 */
[----:B------:R-:W-:Y:S02]  /*66e0*/  UISETP.GE.OR UP0, UPT, UR5, UR8, UP0 ;  /* 0x000000080500728c */ /* 0x000fe40008706670 */
[----:B------:R-:W-:Y:S02]  /*66f0*/  USHF.R.U32.HI UR4, URZ, UR43, UR4 ;  /* 0x0000002bff047299 */ /* 0x000fe40008011604 */
[----:B------:R-:W-:Y:S02]  /*6700*/  UIMAD.WIDE.U32 UR8, UR5, UR42, URZ ;  /* 0x0000002a050872a5 */ /* 0x000fe4000f8e00ff */
[----:B------:R-:W-:Y:S02]  /*6710*/  USEL UR11, UR6, UR4, !UP2 ;  /* 0x00000004060b7287 */ /* 0x000fe4000d000000 */
[----:B------:R-:W-:Y:S02]  /*6720*/  UIADD3 UR8, UPT, UPT, -UR5, URZ, URZ ;  /* 0x000000ff05087290 */ /* 0x000fe4000fffe1ff */
[----:B------:R-:W-:Y:S01]  /*6730*/  UIADD3 UR10, UPT, UPT, -UR11, URZ, URZ ;  /* 0x000000ff0b0a7290 */ /* 0x000fe2000fffe1ff */
[----:B------:R-:W-:Y:S01]  /*6740*/  @!UP0 UMOV UR4, UR9 ;  /* 0x0000000900048c82 */ /* 0x000fe20008000000 */
[----:B------:R-:W-:Y:S02]  /*6750*/  UIADD3 UR9, UPT, UPT, -UR6, URZ, URZ ;  /* 0x000000ff06097290 */ /* 0x000fe4000fffe1ff */
[----:B------:R-:W-:Y:S02]  /*6760*/  @!UP0 USHF.R.U32.HI UR4, URZ, UR43, UR4 ;  /* 0x0000002bff048299 */ /* 0x000fe40008011604 */
[----:B------:R-:W-:Y:S02]  /*6770*/  UIMAD UR10, UR45, UR10, UR6 ;  /* 0x0000000a2d0a72a4 */ /* 0x000fe4000f8e0206 */
[----:B------:R-:W-:Y:S04]  /*6780*/  @!UP0 USEL UR4, UR5, UR4, !UP2 ;  /* 0x0000000405048287 */ /* 0x000fe8000d000000 */
[----:B------:R-:W-:Y:S02]  /*6790*/  @!UP0 UIMAD UR10, UR7, UR10, UR4 ;  /* 0x0000000a070a82a4 */ /* 0x000fe4000f8e0204 */
[----:B------:R-:W-:Y:S02]  /*67a0*/  @!UP0 UIADD3 UR11, UPT, UPT, UR11, -UR4, URZ ;  /* 0x800000040b0b8290 */ /* 0x000fe4000fffe0ff */
[----:B------:R-:W-:Y:S02]  /*67b0*/  UIMAD UR7, UR44, UR8, UR39 ;  /* 0x000000082c0772a4 */ /* 0x000fe4000f8e0227 */
[----:B------:R-:W-:Y:S02]  /*67c0*/  @!UP0 UIMAD UR6, UR11, UR45, UR5 ;  /* 0x0000002d0b0682a4 */ /* 0x000fe4000f8e0205 */
[----:B------:R-:W-:Y:S01]  /*67d0*/  UIMAD UR4, UR62, UR9, UR38 ;  /* 0x000000093e0472a4 */ /* 0x000fe2000f8e0226 */
[----:B------:R-:W-:Y:S02]  /*67e0*/  @!UP0 UMOV UR5, UR10 ;  /* 0x0000000a00058c82 */ /* 0x000fe40008000000 */
[----:B------:R-:W-:Y:S02]  /*67f0*/  UIMAD UR39, UR5, UR44, UR7 ;  /* 0x0000002c052772a4 */ /* 0x000fe4000f8e0207 */
[----:B------:R-:W-:Y:S11]  /*6800*/  UIMAD UR38, UR6, UR62, UR4 ;  /* 0x0000003e062672a4 */ /* 0x000ff6000f8e0204 */
[----:B------:R-:W-:Y:S01]  /*6810*/  @!UPT UIADD3 URZ, UPT, UPT, URZ, URZ, URZ ;  /* 0x000000fffffff290 */ /* 0x000fe2000fffe0ff */
.L_x_93:
[----:B------:R-:W-:Y:S01]  /*6820*/  UISETP.NE.AND UP0, UPT, UR41, 0x1, UPT ;  /* 0x000000012900788c */ /* 0x000fe2000bf05270 */
[----:B------:R-:W-:Y:S01]  /*6830*/  LOP3.LUT P0, RZ, R88, 0x1f0, RZ, 0xc0, !PT ;  /* 0x000001f058ff7812 */ /* 0x000fe2000780c0ff */
[----:B------:R-:W-:Y:S01]  /*6840*/  USHF.L.U32 UR53, UR27, 0x8, URZ ;  /* 0x000000081b357899 */ /* 0x000fe200080006ff */
[----:B------:R-:W-:Y:S01]  /*6850*/  BSSY.RECONVERGENT B6, `(.L_x_94) ;  /* 0x0000034000067945 */ /* 0x000fe20003800200 */
[----:B------:R-:W-:Y:S01]  /*6860*/  USHF.L.U32 UR49, UR26, 0x7, URZ ;  /* 0x000000071a317899 */ /* 0x000fe200080006ff */
[----:B------:R-:W-:Y:S06]  /*6870*/  IADD3 R91, PT, PT, R91, 0x1, RZ ;  /* 0x000000015b5b7810 */ /* 0x000fec0007ffe0ff */
[----:B------:R-:W1:Y:S01]  /*6880*/  @!UP0 LDCU.128 UR12, c[0x0][0xd10] ;  /* 0x0001a200ff0c87ac */ /* 0x000e620008000c00 */
[----:B------:R-:W2:Y:S01]  /*6890*/  @!UP0 LDCU UR5, c[0x0][0xd0c] ;  /* 0x0001a180ff0587ac */ /* 0x000ea20008000800 */
[----:B------:R-:W3:Y:S01]  /*68a0*/  @!UP0 LDCU UR10, c[0x0][0xd20] ;  /* 0x0001a400ff0a87ac */ /* 0x000ee20008000800 */
[----:B-1----:R-:W-:Y:S02]  /*68b0*/  UIMAD.WIDE.U32 UR8, UR39, UR12, URZ ;  /* 0x0000000c270872a5 */ /* 0x002fe4000f8e00ff */
[----:B------:R-:W-:Y:S02]  /*68c0*/  UIMAD.WIDE.U32 UR6, UR38, UR15, URZ ;  /* 0x0000000f260672a5 */ /* 0x000fe4000f8e00ff */
[----:B------:R-:W-:Y:S03]  /*68d0*/  @!UP0 UISETP.NE.AND UP1, UPT, UR14, 0x1, UPT ;  /* 0x000000010e00888c */ /* 0x000fe6000bf25270 */
[----:B------:R-:W-:Y:S01]  /*68e0*/  @!UP0 UMOV UR4, UR9 ;  /* 0x0000000900048c82 */ /* 0x000fe20008000000 */
[----:B--2---:R-:W-:Y:S02]  /*68f0*/  @!UP0 UISETP.NE.AND UP2, UPT, UR5, 0x1, UPT ;  /* 0x000000010500888c */ /* 0x004fe4000bf45270 */
[----:B------:R-:W-:Y:S01]  /*6900*/  @!UP0 USHF.R.U32.HI UR4, URZ, UR13, UR4 ;  /* 0x0000000dff048299 */ /* 0x000fe20008011604 */
[----:B------:R-:W-:Y:S02]  /*6910*/  @!UP0 UMOV UR6, UR7 ;  /* 0x0000000700068c82 */ /* 0x000fe40008000000 */
[----:B---3--:R-:W-:Y:S02]  /*6920*/  @!UP0 USHF.R.U32.HI UR6, URZ, UR10, UR6 ;  /* 0x0000000aff068299 */ /* 0x008fe40008011606 */
[----:B------:R-:W-:Y:S02]  /*6930*/  @!UP0 USEL UR7, UR39, UR4, !UP2 ;  /* 0x0000000427078287 */ /* 0x000fe4000d000000 */
[----:B------:R-:W-:Y:S04]  /*6940*/  @!UP0 USEL UR6, UR38, UR6, !UP1 ;  /* 0x0000000626068287 */ /* 0x000fe8000c800000 */
[----:B------:R-:W-:Y:S02]  /*6950*/  @!UP0 UIADD3 UR4, UPT, UPT, -UR7, UR6, URZ ;  /* 0x0000000607048290 */ /* 0x000fe4000fffe1ff */
[----:B------:R-:W-:Y:S02]  /*6960*/  @!UP0 UIADD3 UR6, UPT, UPT, UR7, -UR6, URZ ;  /* 0x8000000607068290 */ /* 0x000fe4000fffe0ff */
[----:B------:R-:W-:Y:S02]  /*6970*/  @!UP0 UIMAD UR39, UR4, UR5, UR39 ;  /* 0x00000005042782a4 */ /* 0x000fe4000f8e0227 */
[----:B------:R-:W-:Y:S01]  /*6980*/  @!UP0 UIMAD UR38, UR6, UR14, UR38 ;  /* 0x0000000e062682a4 */ /* 0x000fe2000f8e0226 */
[----:B------:R-:W-:Y:S11]  /*6990*/  @!P0 BRA `(.L_x_95) ;  /* 0x00000000007c8947 */ /* 0x000ff60003800000 */
[----:B------:R-:W1:Y:S01]  /*69a0*/  LDCU.64 UR8, c[0x4][0x80] ;  /* 0x01001000ff0877ac */ /* 0x000e620008000a00 */
[----:B------:R-:W-:Y:S01]  /*69b0*/  MOV R16, 0x0 ;  /* 0x0000000000107802 */ /* 0x000fe20000000f00 */
[----:B------:R-:W-:Y:S02]  /*69c0*/  HFMA2 R12, -RZ, RZ, 0, 5.9604644775390625e-08 ;  /* 0x00000001ff0c7431 */ /* 0x000fe400000001ff */
[----:B------:R-:W-:Y:S01]  /*69d0*/  IMAD.MOV.U32 R8, RZ, RZ, 0x70 ;  /* 0x00000070ff087424 */ /* 0x000fe200078e00ff */
[----:B------:R2:W3:Y:S01]  /*69e0*/  LDC.64 R14, c[0x4][R16] ;  /* 0x01000000100e7b82 */ /* 0x0004e20000000a00 */
[----:B------:R-:W4:Y:S01]  /*69f0*/  LDCU.64 UR6, c[0x4][0x88] ;  /* 0x01001100ff0677ac */ /* 0x000f220008000a00 */
[----:B------:R-:W-:Y:S01]  /*6a00*/  IMAD.MOV.U32 R13, RZ, RZ, RZ ;  /* 0x000000ffff0d7224 */ /* 0x000fe200078e00ff */
[----:B------:R-:W2:Y:S01]  /*6a10*/  LDCU.64 UR4, c[0x4][0x8] ;  /* 0x01000100ff0477ac */ /* 0x000ea20008000a00 */
[----:B-1----:R-:W-:Y:S01]  /*6a20*/  MOV R5, UR9 ;  /* 0x0000000900057c02 */ /* 0x002fe20008000f00 */
[----:B------:R-:W-:Y:S01]  /*6a30*/  IMAD.U32 R4, RZ, RZ, UR8 ;  /* 0x00000008ff047e24 */ /* 0x000fe2000f8e00ff */
[----:B----4-:R-:W-:Y:S01]  /*6a40*/  MOV R7, UR7 ;  /* 0x0000000700077c02 */ /* 0x010fe20008000f00 */
[----:B------:R-:W-:Y:S01]  /*6a50*/  IMAD.U32 R6, RZ, RZ, UR6 ;  /* 0x00000006ff067e24 */ /* 0x000fe2000f8e00ff */
[----:B--2---:R-:W-:Y:S01]  /*6a60*/  MOV R11, UR5 ;  /* 0x00000005000b7c02 */ /* 0x004fe20008000f00 */
[----:B------:R-:W-:Y:S02]  /*6a70*/  IMAD.U32 R10, RZ, RZ, UR4 ;  /* 0x00000004ff0a7e24 */ /* 0x000fe4000f8e00ff */
[----:B------:R-:W-:Y:S07]  /*6a80*/  LEPC R20, `(.L_x_96) ;  /* 0x000000001014794e */ /* 0x000fee0000000000 */
[----:B---3-5:R-:W-:Y:S05]  /*6a90*/  CALL.ABS.NOINC R14 ;  /* 0x000000000e007343 */ /* 0x028fea0003c00000 */
.L_x_96:
[----:B------:R-:W1:Y:S01]  /*6aa0*/  LDCU.64 UR8, c[0x4][0x80] ;  /* 0x01001000ff0877ac */ /* 0x000e620008000a00 */
[----:B------:R-:W2:Y:S01]  /*6ab0*/  LDC.64 R16, c[0x4][R16] ;  /* 0x0100000010107b82 */ /* 0x000ea20000000a00 */
[----:B------:R-:W-:Y:S02]  /*6ac0*/  HFMA2 R12, -RZ, RZ, 0, 5.9604644775390625e-08 ;  /* 0x00000001ff0c7431 */ /* 0x000fe400000001ff */
[----:B------:R-:W-:Y:S02]  /*6ad0*/  IMAD.MOV.U32 R8, RZ, RZ, 0x70 ;  /* 0x00000070ff087424 */ /* 0x000fe400078e00ff */
[----:B------:R-:W-:Y:S01]  /*6ae0*/  IMAD.MOV.U32 R13, RZ, RZ, RZ ;  /* 0x000000ffff0d7224 */ /* 0x000fe200078e00ff */
[----:B------:R-:W3:Y:S01]  /*6af0*/  LDCU.64 UR6, c[0x4][0x88] ;  /* 0x01001100ff0677ac */ /* 0x000ee20008000a00 */
[----:B------:R-:W4:Y:S01]  /*6b00*/  LDCU.64 UR4, c[0x4][0x8] ;  /* 0x01000100ff0477ac */ /* 0x000f220008000a00 */
[----:B-1----:R-:W-:Y:S02]  /*6b10*/  MOV R4, UR8 ;  /* 0x0000000800047c02 */ /* 0x002fe40008000f00 */
[----:B------:R-:W-:Y:S02]  /*6b20*/  MOV R5, UR9 ;  /* 0x0000000900057c02 */ /* 0x000fe40008000f00 */
[----:B---3--:R-:W-:Y:S01]  /*6b30*/  MOV R7, UR7 ;  /* 0x0000000700077c02 */ /* 0x008fe20008000f00 */
[----:B------:R-:W-:Y:S01]  /*6b40*/  IMAD.U32 R6, RZ, RZ, UR6 ;  /* 0x00000006ff067e24 */ /* 0x000fe2000f8e00ff */
[----:B----4-:R-:W-:Y:S01]  /*6b50*/  MOV R11, UR5 ;  /* 0x00000005000b7c02 */ /* 0x010fe20008000f00 */
[----:B------:R-:W-:Y:S02]  /*6b60*/  IMAD.U32 R10, RZ, RZ, UR4 ;  /* 0x00000004ff0a7e24 */ /* 0x000fe4000f8e00ff */
[----:B------:R-:W-:Y:S07]  /*6b70*/  LEPC R20, `(.L_x_95) ;  /* 0x000000001014794e */ /* 0x000fee0000000000 */
[----:B--2---:R-:W-:Y:S05]  /*6b80*/  CALL.ABS.NOINC R16 ;  /* 0x0000000010007343 */ /* 0x004fea0003c00000 */
.L_x_95:
[----:B------:R-:W-:Y:S05]  /*6b90*/  BSYNC.RECONVERGENT B6 ;  /* 0x0000000000067941 */ /* 0x000fea0003800200 */
.L_x_94:
[----:B------:R-:W-:Y:S02]  /*6ba0*/  R2UR UR6, R87 ;  /* 0x00000000570672ca */ /* 0x000fe400000e0000 */
[----:B------:R-:W-:Y:S02]  /*6bb0*/  R2UR UR5, R83 ;  /* 0x00000000530572ca */ /* 0x000fe400000e0000 */
[----:B------:R-:W-:Y:S02]  /*6bc0*/  R2UR UR4, R82 ;  /* 0x00000000520472ca */ /* 0x000fe400000e0000 */
[----:B------:R-:W-:Y:S02]  /*6bd0*/  ISETP.NE.U32.AND P4, PT, R76, RZ, PT ;  /* 0x000000ff4c00720c */ /* 0x000fe40003f85070 */
[----:B------:R-:W-:Y:S02]  /*6be0*/  ISETP.NE.U32.AND P2, PT, RZ, UR58, PT ;  /* 0x0000003aff007c0c */ /* 0x000fe4000bf45070 */
[----:B------:R-:W-:Y:S02]  /*6bf0*/  ISETP.NE.AND.EX P4, PT, R77, RZ, PT, P4 ;  /* 0x000000ff4d00720c */ /* 0x000fe40003f85340 */
[----:B------:R-:W-:Y:S01]  /*6c00*/  ISETP.NE.AND.EX P2, PT, RZ, UR59, PT, P2 ;  /* 0x0000003bff007c0c */ /* 0x000fe2000bf45320 */
[----:B------:R-:W-:Y:S02]  /*6c10*/  UISETP.NE.AND UP2, UPT, UR6, URZ, UPT ;  /* 0x000000ff0600728c */ /* 0x000fe4000bf45270 */
[----:B------:R-:W-:Y:S04]  /*6c20*/  UISETP.NE.U32.AND UP0, UPT, UR5, URZ, UPT ;  /* 0x000000ff0500728c */ /* 0x000fe8000bf05070 */
[----:B------:R-:W-:Y:S01]  /*6c30*/  UISETP.NE.AND.EX UP1, UPT, UR4, URZ, UPT, UP0 ;  /* 0x000000ff0400728c */ /* 0x000fe2000bf25300 */
[----:B------:R-:W-:Y:S01]  /*6c40*/  PLOP3.LUT P1, PT, PT, PT, UP2, 0x80, 0x8 ;  /* 0x000000000008781c */ /* 0x000fe20003f2f028 */
[----:B------:R-:W-:Y:S03]  /*6c50*/  UPLOP3.LUT UP0, UPT, UPT, UPT, UPT, 0x40, 0x4 ;  /* 0x000000000004789c */ /* 0x000fe60003f0e870 */
[----:B------:R-:W-:Y:S06]  /*6c60*/  @UP2 UPLOP3.LUT UP0, UPT, UPT, UPT, UP1, 0x80, 0x8 ;  /* 0x000000000008289c */ /* 0x000fec0003f0f010 */
[----:B------:R-:W-:Y:S01]  /*6c70*/  PLOP3.LUT P0, PT, PT, PT, UP0, 0x80, 0x8 ;  /* 0x000000000008781c */ /* 0x000fe20003f0f008 */
[----:B------:R-:W-:Y:S01]  /*6c80*/  @!UPT UIADD3 URZ, UPT, UPT, URZ, URZ, URZ ;  /* 0x000000fffffff290 */ /* 0x000fe2000fffe0ff */
[----:B------:R-:W-:Y:S11]  /*6c90*/  BRA.U !UP1, `(.L_x_97) ;  /* 0x0000000109407547 */ /* 0x000ff6000b800000 */
[----:B------:R-:W-:Y:S01]  /*6ca0*/  UISETP.NE.U32.AND UP0, UPT, UR58, URZ, UPT ;  /* 0x000000ff3a00728c */ /* 0x000fe2000bf05070 */
[----:B------:R-:W-:Y:S01]  /*6cb0*/  R2UR UR6, R83 ;  /* 0x00000000530672ca */ /* 0x000fe200000e0000 */
[----:B------:R-:W1:Y:S01]  /*6cc0*/  LDCU.64 UR8, c[0x0][0x358] ;  /* 0x00006b00ff0877ac */ /* 0x000e620008000a00 */
[----:B------:R-:W-:Y:S02]  /*6cd0*/  HFMA2 R78, -RZ, RZ, 0, 5.9604644775390625e-08 ;  /* 0x00000001ff4e7431 */ /* 0x000fe400000001ff */
[----:B------:R-:W-:Y:S01]  /*6ce0*/  IMAD.MOV.U32 R0, RZ, RZ, 0x1 ;  /* 0x00000001ff007424 */ /* 0x000fe200078e00ff */
[----:B------:R-:W-:Y:S06]  /*6cf0*/  UISETP.NE.AND.EX UP0, UPT, UR59, URZ, UPT, UP0 ;  /* 0x000000ff3b00728c */ /* 0x000fec000bf05300 */
[----:B------:R-:W-:Y:S05]  /*6d00*/  PLOP3.LUT P3, PT, PT, PT, UP0, 0x80, 0x8 ;  /* 0x000000000008781c */ /* 0x000fea0003f6f008 */
[----:B------:R-:W2:Y:S01]  /*6d10*/  @UP0 LDCU.64 UR4, c[0x0][0xa88] ;  /* 0x00015100ff0407ac */ /* 0x000ea20008000a00 */
[----:B------:R-:W-:Y:S07]  /*6d20*/  @UP0 UIMAD UR6, UR36, UR6, URZ ;  /* 0x00000006240602a4 */ /* 0x000fee000f8e02ff */
[----:B------:R-:W-:Y:S01]  /*6d30*/  @!P3 PRMT R78, R0, 0x7610, R78 ;  /* 0x00007610004eb816 */ /* 0x000fe2000000004e */
[----:B--2---:R-:W-:Y:S06]  /*6d40*/  @UP0 UIMAD.WIDE UR4, UR6, 0x4, UR4 ;  /* 0x00000004060408a5 */ /* 0x004fec000f8e0204 */
[----:B------:R-:W-:Y:S02]  /*6d50*/  IMAD.U32 R4, RZ, RZ, UR4 ;  /* 0x00000004ff047e24 */ /* 0x000fe4000f8e00ff */
[----:B------:R-:W-:Y:S03]  /*6d60*/  IMAD.U32 R5, RZ, RZ, UR5 ;  /* 0x00000005ff057e24 */ /* 0x000fe6000f8e00ff */
[----:B------:R-:W2:Y:S02]  /*6d70*/  @!UP0 LDCU UR4, c[0x0][0xa80] ;  /* 0x00015000ff0487ac */ /* 0x000ea40008000800 */
[----:B-1---5:R1:W5:Y:S02]  /*6d80*/  @P3 LDG.E R41, desc[UR8][R4.64] ;  /* 0x0000000804293981 */ /* 0x022364000c1e1900 */
[----:B-12---:R-:W-:Y:S02]  /*6d90*/  @!P3 MOV R41, UR4 ;  /* 0x000000040029bc02 */ /* 0x006fe40008000f00 */
.L_x_97:
[----:B------:R-:W-:Y:S05]  /*6da0*/  @!P4 BRA `(.L_x_98) ;  /* 0x000000000024c947 */ /* 0x000fea0003800000 */
[----:B------:R-:W-:Y:S01]  /*6db0*/  ISETP.NE.U32.AND P3, PT, R74, RZ, PT ;  /* 0x000000ff4a00720c */ /* 0x000fe20003f65070 */
[----:B------:R-:W1:Y:S03]  /*6dc0*/  LDCU.64 UR4, c[0x0][0x358] ;  /* 0x00006b00ff0477ac */ /* 0x000e660008000a00 */
[----:B------:R-:W-:Y:S11]  /*6dd0*/  ISETP.NE.AND.EX P3, PT, R75, RZ, PT, P3 ;  /* 0x000000ff4b00720c */ /* 0x000ff60003f65330 */
[----:B------:R-:W-:Y:S02]  /*6de0*/  @!UPT UIADD3 URZ, UPT, UPT, URZ, URZ, URZ ;  /* 0x000000fffffff290 */ /* 0x000fe4000fffe0ff */
[----:B------:R-:W2:Y:S01]  /*6df0*/  @P3 LDC.64 R4, c[0x0][0xaa8] ;  /* 0x0002aa00ff043b82 */ /* 0x000ea20000000a00 */
[----:B------:R-:W-:Y:S04]  /*6e00*/  @P3 IMAD R0, R76, UR36, RZ ;  /* 0x000000244c003c24 */ /* 0x000fe8000f8e02ff */
[----:B--2---:R-:W-:Y:S05]  /*6e10*/  @P3 IMAD.WIDE R4, R0, 0x4, R4 ;  /* 0x0000000400043825 */ /* 0x004fea00078e0204 */
[----:B-1---5:R1:W5:Y:S02]  /*6e20*/  @P3 LDG.E R36, desc[UR4][R4.64] ;  /* 0x0000000404243981 */ /* 0x022364000c1e1900 */
[----:B-1----:R-:W2:Y:S02]  /*6e30*/  @!P3 LDC R36, c[0x0][0xaa0] ;  /* 0x0002a800ff24bb82 */ /* 0x002ea40000000800 */
.L_x_98:
[----:B-----5:R-:W-:Y:S01]  /*6e40*/  FSETP.NEU.AND P3, PT, R41, RZ, PT ;  /* 0x000000ff2900720b */ /* 0x020fe20003f6d000 */
[----:B------:R-:W-:Y:S01]  /*6e50*/  IMAD.U32 R3, RZ, RZ, UR37 ;  /* 0x00000025ff037e24 */ /* 0x000fe2000f8e00ff */
[----:B------:R-:W-:Y:S01]  /*6e60*/  SEL R5, RZ, 0xffffffff, P2 ;  /* 0xffffffffff057807 */ /* 0x000fe20001000000 */
[----:B------:R-:W-:Y:S01]  /*6e70*/  BSSY B1, `(.L_x_99) ;  /* 0x0000067000017945 */ /* 0x000fe20003800000 */
[----:B------:R-:W-:Y:S01]  /*6e80*/  @P1 LOP3.LUT P2, RZ, R78, 0xff, RZ, 0xc0, !PT ;  /* 0x000000ff4eff1812 */ /* 0x000fe2000784c0ff */
[----:B------:R-:W-:Y:S01]  /*6e90*/  IMAD.MOV.U32 R102, RZ, RZ, 0x1 ;  /* 0x00000001ff667424 */ /* 0x000fe200078e00ff */
[----:B------:R-:W-:Y:S01]  /*6ea0*/  @P1 SEL R4, RZ, 0xffffffff, P3 ;  /* 0xffffffffff041807 */ /* 0x000fe20001800000 */
[----:B------:R-:W-:Y:S01]  /*6eb0*/  IMAD.IADD R92, R94, 0x1, R73 ;  /* 0x000000015e5c7824 */ /* 0x000fe200078e0249 */
[----:B------:R-:W-:Y:S01]  /*6ec0*/  LOP3.LUT P4, R89, R78, 0xff, RZ, 0xc0, !PT ;  /* 0x000000ff4e597812 */ /* 0x000fe2000788c0ff */
[----:B------:R-:W-:Y:S01]  /*6ed0*/  IMAD.IADD R90, R94, 0x1, R79 ;  /* 0x000000015e5a7824 */ /* 0x000fe200078e024f */
[C---:B------:R-:W-:Y:S01]  /*6ee0*/  @P0 SEL R4, R5.reuse, R4, !P2 ;  /* 0x0000000405040207 */ /* 0x040fe20005000000 */
[----:B------:R-:W-:Y:S01]  /*6ef0*/  IMAD.MOV.U32 R101, RZ, RZ, RZ ;  /* 0x000000ffff657224 */ /* 0x000fe200078e00ff */
[----:B------:R-:W-:Y:S01]  /*6f00*/  PLOP3.LUT P0, PT, PT, PT, UP1, 0x80, 0x8 ;  /* 0x000000000008781c */ /* 0x000fe20003f0f018 */
[----:B------:R-:W-:Y:S01]  /*6f10*/  IMAD.MOV.U32 R72, RZ, RZ, RZ ;  /* 0x000000ffff487224 */ /* 0x000fe200078e00ff */
[----:B------:R-:W-:Y:S02]  /*6f20*/  @P1 LOP3.LUT R4, R4, 0x1, RZ, 0xc0, !PT ;  /* 0x0000000104041812 */ /* 0x000fe400078ec0ff */
[----:B------:R-:W-:Y:S02]  /*6f30*/  CS2R R70, SRZ ;  /* 0x0000000000467805 */ /* 0x000fe4000001ff00 */
[----:B------:R-:W-:Y:S02]  /*6f40*/  CS2R R68, SRZ ;  /* 0x0000000000447805 */ /* 0x000fe4000001ff00 */
[----:B------:R-:W-:Y:S02]  /*6f50*/  CS2R R66, SRZ ;  /* 0x0000000000427805 */ /* 0x000fe4000001ff00 */
[----:B------:R-:W-:Y:S01]  /*6f60*/  ISETP.NE.U32.OR P5, PT, R4, 0x1, !P1 ;  /* 0x000000010400780c */ /* 0x000fe20004fa5470 */
[----:B------:R-:W-:Y:S01]  /*6f70*/  IMAD.U32 R4, RZ, RZ, UR37 ;  /* 0x00000025ff047e24 */ /* 0x000fe2000f8e00ff */
[----:B------:R-:W-:Y:S02]  /*6f80*/  CS2R R64, SRZ ;  /* 0x0000000000407805 */ /* 0x000fe4000001ff00 */
[----:B------:R-:W-:Y:S02]  /*6f90*/  CS2R R62, SRZ ;  /* 0x00000000003e7805 */ /* 0x000fe4000001ff00 */
[----:B------:R-:W-:Y:S02]  /*6fa0*/  P2R R100, PR, RZ, 0x20 ;  /* 0x00000020ff647803 */ /* 0x000fe40000000000 */
[----:B------:R-:W-:Y:S02]  /*6fb0*/  CS2R R60, SRZ ;  /* 0x00000000003c7805 */ /* 0x000fe4000001ff00 */
[----:B------:R-:W-:Y:S02]  /*6fc0*/  SHF.L.U32 R0, R4, 0x1f, RZ ;  /* 0x0000001f04007819 */ /* 0x000fe400000006ff */
[----:B------:R-:W-:Y:S02]  /*6fd0*/  CS2R R58, SRZ ;  /* 0x00000000003a7805 */ /* 0x000fe4000001ff00 */
[----:B------:R-:W-:Y:S02]  /*6fe0*/  SEL R4, RZ, 0xffffffff, P3 ;  /* 0xffffffffff047807 */ /* 0x000fe40001800000 */
[----:B------:R-:W-:Y:S02]  /*6ff0*/  CS2R R56, SRZ ;  /* 0x0000000000387805 */ /* 0x000fe4000001ff00 */
[----:B------:R-:W-:Y:S02]  /*7000*/  CS2R R54, SRZ ;  /* 0x0000000000367805 */ /* 0x000fe4000001ff00 */
[----:B------:R-:W-:Y:S02]  /*7010*/  CS2R R52, SRZ ;  /* 0x0000000000347805 */ /* 0x000fe4000001ff00 */
[----:B------:R-:W-:Y:S02]  /*7020*/  @P0 SEL R4, R5, R4, !P4 ;  /* 0x0000000405040207 */ /* 0x000fe40006000000 */
[----:B------:R-:W-:Y:S02]  /*7030*/  CS2R R50, SRZ ;  /* 0x0000000000327805 */ /* 0x000fe4000001ff00 */
[----:B------:R-:W-:Y:S02]  /*7040*/  @P5 SHF.L.U32 R6, RZ, 0x1f, RZ ;  /* 0x0000001fff065819 */ /* 0x000fe400000006ff */
[----:B------:R-:W-:Y:S02]  /*7050*/  CS2R R48, SRZ ;  /* 0x0000000000307805 */ /* 0x000fe4000001ff00 */
[----:B------:R-:W-:Y:S02]  /*7060*/  LOP3.LUT R4, R4, 0x1, RZ, 0xc0, !PT ;  /* 0x0000000104047812 */ /* 0x000fe400078ec0ff */
[----:B------:R-:W-:Y:S01]  /*7070*/  CS2R R46, SRZ ;  /* 0x00000000002e7805 */ /* 0x000fe2000001ff00 */
[----:B------:R-:W1:Y:S01]  /*7080*/  @P5 SYNCS.PHASECHK.TRANS64.TRYWAIT P2, [UR46+0x60], R6 ;  /* 0x00006006ff0055a7 */ /* 0x000e62000804112e */
[----:B------:R-:W-:Y:S02]  /*7090*/  ISETP.NE.AND P0, PT, RZ, UR37, PT ;  /* 0x00000025ff007c0c */ /* 0x000fe4000bf05270 */
[----:B------:R-:W-:Y:S02]  /*70a0*/  CS2R R44, SRZ ;  /* 0x00000000002c7805 */ /* 0x000fe4000001ff00 */
[----:B------:R-:W-:Y:S02]  /*70b0*/  ISETP.NE.U32.AND P3, PT, R4, 0x1, PT ;  /* 0x000000010400780c */ /* 0x000fe40003f65070 */
[----:B------:R-:W-:Y:S01]  /*70c0*/  CS2R R42, SRZ ;  /* 0x00000000002a7805 */ /* 0x000fe2000001ff00 */
[----:B------:R-:W-:Y:S01]  /*70d0*/  IMAD.MOV.U32 R40, RZ, RZ, RZ ;  /* 0x000000ffff287224 */ /* 0x000fe200078e00ff */
[----:B------:R-:W-:Y:S01]  /*70e0*/  SEL R38, RZ, 0xe0, P0 ;  /* 0x000000e0ff267807 */ /* 0x000fe20000000000 */
[----:B------:R-:W-:Y:S01]  /*70f0*/  IMAD R37, R3, 0xe0, R2 ;  /* 0x000000e003257824 */ /* 0x000fe200078e0202 */
[----:B------:R-:W-:Y:S01]  /*7100*/  P2R R103, PR, RZ, 0x8 ;  /* 0x00000008ff677803 */ /* 0x000fe20000000000 */
[----:B------:R3:W4:Y:S01]  /*7110*/  SYNCS.PHASECHK.TRANS64.TRYWAIT P1, [UR46+0xd0], R0 ;  /* 0x0000d000ff0075a7 */ /* 0x000722000802112e */
[----:B-1----:R-:W-:Y:S01]  /*7120*/  @P5 SEL R102, RZ, 0x1, !P2 ;  /* 0x00000001ff665807 */ /* 0x002fe20005000000 */
[----:B---3--:R-:W-:Y:S06]  /*7130*/  @!P5 BRA `(.L_x_100) ;  /* 0x0000000000e8d947 */ /* 0x008fec0003800000 */
[----:B------:R-:W-:Y:S01]  /*7140*/  IMAD.MOV.U32 R40, RZ, RZ, RZ ;  /* 0x000000ffff287224 */ /* 0x000fe200078e00ff */
[----:B------:R-:W-:Y:S01]  /*7150*/  ISETP.NE.AND P0, PT, R102, RZ, PT ;  /* 0x000000ff6600720c */ /* 0x000fe20003f05270 */
[----:B------:R-:W-:Y:S01]  /*7160*/  BSSY B0, `(.L_x_101) ;  /* 0x0000014000007945 */ /* 0x000fe20003800000 */
[----:B------:R-:W-:Y:S02]  /*7170*/  CS2R R42, SRZ ;  /* 0x00000000002a7805 */ /* 0x000fe4000001ff00 */
        /* <DEDUP_REMOVED lines=13> */
[----:B------:R-:W-:Y:S01]  /*7250*/  CS2R R70, SRZ ;  /* 0x0000000000467805 */ /* 0x000fe2000001ff00 */
[----:B------:R-:W-:Y:S06]  /*7260*/  @P0 BRA `(.L_x_102) ;  /* 0x00000000000c0947 */ /* 0x000fec0003800000 */
[----:B------:R-:W-:Y:S04]  /*7270*/  SHF.L.U32 R4, RZ, 0x1f, RZ ;  /* 0x0000001fff047819 */ /* 0x000fe800000006ff */
[----:B------:R-:W1:Y:S02]  /*7280*/  SYNCS.PHASECHK.TRANS64.TRYWAIT P0, [UR46+0x60], R4 ;  /* 0x00006004ff0075a7 */ /* 0x000e64000800112e */
[----:B-1----:R-:W-:Y:S05]  /*7290*/  @!P0 BRA `(.L_x_103) ;  /* 0x0000007c00dc8947 */ /* 0x002fea0003800000 */
.L_x_102:
[----:B------:R-:W-:Y:S05]  /*72a0*/  BSYNC B0 ;  /* 0x0000000000007941 */ /* 0x000fea0003800000 */
.L_x_101:
[----:B------:R-:W-:Y:S01]  /*72b0*/  ISETP.NE.AND P0, PT, R103, RZ, PT ;  /* 0x000000ff6700720c */ /* 0x000fe20003f05270 */
[----:B------:R-:W-:Y:S11]  /*72c0*/  HFMA2 R101, -RZ, RZ, 0, 5.9604644775390625e-08 ;  /* 0x00000001ff657431 */ /* 0x000ff600000001ff */
[----:B------:R-:W-:Y:S01]  /*72d0*/  @!UPT UIADD3 URZ, UPT, UPT, URZ, URZ, URZ ;  /* 0x000000fffffff290 */ /* 0x000fe2000fffe0ff */
[----:B------:R3:W1:Y:S04]  /*72e0*/  @P0 LDS R72, [R90+0xe00] ;  /* 0x000e00005a480984 */ /* 0x0006680000000800 */
[----:B------:R3:W1:Y:S04]  /*72f0*/  @P0 LDS R40, [R81+UR46+0x200] ;  /* 0x0002002e51280984 */ /* 0x0006680008000800 */
[----:B------:R3:W1:Y:S04]  /*7300*/  @P0 LDS R42, [R92+0x200] ;  /* 0x000200005c2a0984 */ /* 0x0006680000000800 */
[----:B------:R3:W1:Y:S04]  /*7310*/  @P0 LDS R43, [R79] ;  /* 0x000000004f2b0984 */ /* 0x0006680000000800 */
[----:B------:R3:W1:Y:S04]  /*7320*/  @P0 LDS R44, [R90] ;  /* 0x000000005a2c0984 */ /* 0x0006680000000800 */
[----:B------:R3:W1:Y:S04]  /*7330*/  @P0 LDS R45, [R81+UR46+0x400] ;  /* 0x0004002e512d0984 */ /* 0x0006680008000800 */
[----:B------:R3:W1:Y:S04]  /*7340*/  @P0 LDS R46, [R92+0x400] ;  /* 0x000400005c2e0984 */ /* 0x0006680000000800 */
[----:B------:R3:W1:Y:S04]  /*7350*/  @P0 LDS R47, [R79+0x200] ;  /* 0x000200004f2f0984 */ /* 0x0006680000000800 */
[----:B------:R3:W1:Y:S04]  /*7360*/  @P0 LDS R48, [R90+0x200] ;  /* 0x000200005a300984 */ /* 0x0006680000000800 */
        /* <DEDUP_REMOVED lines=22> */
[----:B------:R3:W1:Y:S02]  /*74d0*/  @P0 LDS R71, [R79+0xe00] ;  /* 0x000e00004f470984 */ /* 0x0006640000000800 */
.L_x_100:
[----:B------:R-:W-:Y:S05]  /*74e0*/  BSYNC B1 ;  /* 0x0000000000017941 */ /* 0x000fea0003800000 */
.L_x_99:
[----:B------:R-:W-:Y:S05]  /*74f0*/  IMAD.IADD R39, R37, 0x1, R38 ;  /* 0x0000000125277824 */ /* 0x000fea00078e0226 */
[----:B-1----:R-:W-:Y:S04]  /*7500*/  SHF.R.U32.HI R3, RZ, 0x15, R39 ;  /* 0x00000015ff037819 */ /* 0x002fe80000011627 */
[----:B------:R-:W-:Y:S01]  /*7510*/  LOP3.LUT P0, RZ, R3, 0x3, R80, 0x48, !PT ;  /* 0x0000000303ff7812 */ /* 0x000fe20007804850 */
[----:B------:R-:W-:Y:S01]  /*7520*/  @!UPT UIADD3 URZ, UPT, UPT, URZ, URZ, URZ ;  /* 0x000000fffffff290 */ /* 0x000fe2000fffe0ff */
[----:B----4-:R-:W-:Y:S11]  /*7530*/  @P1 BRA `(.L_x_104) ;  /* 0x0000000000081947 */ /* 0x010ff60003800000 */
[----:B------:R-:W1:Y:S02]  /*7540*/  SYNCS.PHASECHK.TRANS64.TRYWAIT P1, [UR46+0xd0], R0 ;  /* 0x0000d000ff0075a7 */ /* 0x000e64000802112e */
[----:B-1----:R-:W-:Y:S05]  /*7550*/  @!P1 BRA `(.L_x_105) ;  /* 0x0000007c00449947 */ /* 0x002fea0003800000 */
.L_x_104:
[----:B------:R-:W-:Y:S05]  /*7560*/  @!P0 BRA `(.L_x_106) ;  /* 0x0000000000408947 */ /* 0x000fea0003800000 */
[----:B------:R-:W4:Y:S01]  /*7570*/  LDCU.64 UR8, c[0x4][0x70] ;  /* 0x01000e00ff0877ac */ /* 0x000f220008000a00 */
[----:B------:R-:W-:Y:S01]  /*7580*/  MOV R15, 0x0 ;  /* 0x00000000000f7802 */ /* 0x000fe20000000f00 */
[----:B------:R-:W-:Y:S02]  /*7590*/  HFMA2 R12, -RZ, RZ, 0, 5.9604644775390625e-08 ;  /* 0x00000001ff0c7431 */ /* 0x000fe400000001ff */
[----:B------:R-:W-:Y:S02]  /*75a0*/  IMAD.MOV.U32 R8, RZ, RZ, 0x192 ;  /* 0x00000192ff087424 */ /* 0x000fe400078e00ff */
[----:B------:R-:W-:Y:S01]  /*75b0*/  IMAD.MOV.U32 R13, RZ, RZ, RZ ;  /* 0x000000ffff0d7224 */ /* 0x000fe200078e00ff */
[----:B------:R-:W5:Y:S01]  /*75c0*/  LDCU.64 UR6, c[0x4][0x78] ;  /* 0x01000f00ff0677ac */ /* 0x000f620008000a00 */
[----:B------:R-:W1:Y:S01]  /*75d0*/  LDC.64 R14, c[0x4][R15] ;  /* 0x010000000f0e7b82 */ /* 0x000e620000000a00 */
[----:B------:R-:W2:Y:S01]  /*75e0*/  LDCU.64 UR4, c[0x4][0x10] ;  /* 0x01000200ff0477ac */ /* 0x000ea20008000a00 */
[----:B----4-:R-:W-:Y:S01]  /*75f0*/  MOV R5, UR9 ;  /* 0x0000000900057c02 */ /* 0x010fe20008000f00 */
[----:B------:R-:W-:Y:S01]  /*7600*/  IMAD.U32 R4, RZ, RZ, UR8 ;  /* 0x00000008ff047e24 */ /* 0x000fe2000f8e00ff */
[----:B-----5:R-:W-:Y:S01]  /*7610*/  MOV R7, UR7 ;  /* 0x0000000700077c02 */ /* 0x020fe20008000f00 */
[----:B------:R-:W-:Y:S01]  /*7620*/  IMAD.U32 R6, RZ, RZ, UR6 ;  /* 0x00000006ff067e24 */ /* 0x000fe2000f8e00ff */
[----:B--2---:R-:W-:Y:S01]  /*7630*/  MOV R11, UR5 ;  /* 0x00000005000b7c02 */ /* 0x004fe20008000f00 */
[----:B------:R-:W-:Y:S02]  /*7640*/  IMAD.U32 R10, RZ, RZ, UR4 ;  /* 0x00000004ff0a7e24 */ /* 0x000fe4000f8e00ff */
[----:B------:R-:W-:Y:S07]  /*7650*/  LEPC R20, `(.L_x_106) ;  /* 0x000000001014794e */ /* 0x000fee0000000000 */
[----:B-1-3--:R-:W-:Y:S05]  /*7660*/  CALL.ABS.NOINC R14 ;  /* 0x000000000e007343 */ /* 0x00afea0003c00000 */
.L_x_106:
[----:B------:R-:W-:Y:S05]  /*7670*/  WARPSYNC.ALL ;  /* 0x0000000000007948 */ /* 0x000fea0003800000 */
[----:B------:R-:W-:Y:S01]  /*7680*/  R2UR UR4, R39 ;  /* 0x00000000270472ca */ /* 0x000fe200000e0000 */
[----:B------:R-:W-:Y:S01]  /*7690*/  BSSY.RECONVERGENT B0, `(.L_x_107) ;  /* 0x0000088000007945 */ /* 0x000fe20003800200 */
[----:B------:R-:W-:Y:S02]  /*76a0*/  R2UR UR5, R98 ;  /* 0x00000000620572ca */ /* 0x000fe400000e0000 */
[----:B------:R-:W-:Y:S09]  /*76b0*/  ISETP.NE.AND P0, PT, R95, RZ, PT ;  /* 0x000000ff5f00720c */ /* 0x000ff20003f05270 */
[----:B------:R-:W4:Y:S01]  /*76c0*/  LDTM.x32 R4, tmem[UR4] ;  /* 0x00000004000479ee */ /* 0x000f2200082c0000 */
[----:B------:R-:W-:Y:S01]  /*76d0*/  NOP ;  /* 0x0000000000007918 */ /* 0x000fe20000000000 */
[----:B----4-:R-:W-:Y:S01]  /*76e0*/  SYNCS.ARRIVE.TRANS64.RED.A1T0 RZ, [UR5], RZ ;  /* 0x000000ffffff79a7 */ /* 0x010fe20008100405 */
[C---:B--2---:R-:W-:Y:S01]  /*76f0*/  FMUL R4, R36.reuse, R4 ;  /* 0x0000000424047220 */ /* 0x044fe20000400000 */
[C---:B------:R-:W-:Y:S01]  /*7700*/  FMUL R5, R36.reuse, R5 ;  /* 0x0000000524057220 */ /* 0x040fe20000400000 */
[C---:B------:R-:W-:Y:S01]  /*7710*/  FMUL R6, R36.reuse, R6 ;  /* 0x0000000624067220 */ /* 0x040fe20000400000 */
[C---:B------:R-:W-:Y:S01]  /*7720*/  FMUL R7, R36.reuse, R7 ;  /* 0x0000000724077220 */ /* 0x040fe20000400000 */
[C---:B------:R-:W-:Y:S01]  /*7730*/  FFMA R4, R41.reuse, R40, R4 ;  /* 0x0000002829047223 */ /* 0x040fe20000000004 */
[C---:B------:R-:W-:Y:S01]  /*7740*/  FFMA R5, R41.reuse, R42, R5 ;  /* 0x0000002a29057223 */ /* 0x040fe20000000005 */
[C---:B------:R-:W-:Y:S01]  /*7750*/  FFMA R6, R41.reuse, R43, R6 ;  /* 0x0000002b29067223 */ /* 0x040fe20000000006 */
[C---:B------:R-:W-:Y:S01]  /*7760*/  FFMA R7, R41.reuse, R44, R7 ;  /* 0x0000002c29077223 */ /* 0x040fe20000000007 */
[C---:B------:R-:W-:Y:S01]  /*7770*/  FMUL R8, R36.reuse, R8 ;  /* 0x0000000824087220 */ /* 0x040fe20000400000 */
[----:B------:R2:W-:Y:S01]  /*7780*/  STS [R81+UR46+0x200], R4 ;  /* 0x0002000451007988 */ /* 0x0005e2000800082e */
[C---:B------:R-:W-:Y:S01]  /*7790*/  FMUL R9, R36.reuse, R9 ;  /* 0x0000000924097220 */ /* 0x040fe20000400000 */
[C---:B------:R-:W-:Y:S01]  /*77a0*/  FMUL R10, R36.reuse, R10 ;  /* 0x0000000a240a7220 */ /* 0x040fe20000400000 */
[C---:B------:R-:W-:Y:S01]  /*77b0*/  FFMA R8, R41.reuse, R45, R8 ;  /* 0x0000002d29087223 */ /* 0x040fe20000000008 */
[----:B------:R2:W-:Y:S01]  /*77c0*/  STS [R92+0x200], R5 ;  /* 0x000200055c007388 */ /* 0x0005e20000000800 */
[C---:B------:R-:W-:Y:S01]  /*77d0*/  FFMA R9, R41.reuse, R46, R9 ;  /* 0x0000002e29097223 */ /* 0x040fe20000000009 */
[C---:B------:R-:W-:Y:S01]  /*77e0*/  FFMA R10, R41.reuse, R47, R10 ;  /* 0x0000002f290a7223 */ /* 0x040fe2000000000a */
[C---:B------:R-:W-:Y:S01]  /*77f0*/  FMUL R11, R36.reuse, R11 ;  /* 0x0000000b240b7220 */ /* 0x040fe20000400000 */
[----:B------:R2:W-:Y:S01]  /*7800*/  STS [R79], R6 ;  /* 0x000000064f007388 */ /* 0x0005e20000000800 */
[C---:B------:R-:W-:Y:S01]  /*7810*/  FMUL R12, R36.reuse, R12 ;  /* 0x0000000c240c7220 */ /* 0x040fe20000400000 */
[C---:B------:R-:W-:Y:S01]  /*7820*/  FMUL R13, R36.reuse, R13 ;  /* 0x0000000d240d7220 */ /* 0x040fe20000400000 */
[C---:B------:R-:W-:Y:S01]  /*7830*/  FFMA R11, R41.reuse, R48, R11 ;  /* 0x00000030290b7223 */ /* 0x040fe2000000000b */
[----:B------:R2:W-:Y:S01]  /*7840*/  STS [R90], R7 ;  /* 0x000000075a007388 */ /* 0x0005e20000000800 */
        /* <DEDUP_REMOVED lines=11> */
[----:B------:R2:W-:Y:S01]  /*7900*/  STS [R79+0x200], R10 ;  /* 0x0002000a4f007388 */ /* 0x0005e20000000800 */
[C---:B------:R-:W-:Y:S01]  /*7910*/  FMUL R18, R36.reuse, R18 ;  /* 0x0000001224127220 */ /* 0x040fe20000400000 */
[C---:B------:R-:W-:Y:S01]  /*7920*/  FMUL R19, R36.reuse, R19 ;  /* 0x0000001324137220 */ /* 0x040fe20000400000 */
[C---:B------:R-:W-:Y:S01]  /*7930*/  FFMA R17, R41.reuse, R54, R17 ;  /* 0x0000003629117223 */ /* 0x040fe20000000011 */
[----:B------:R2:W-:Y:S01]  /*7940*/  STS [R90+0x200], R11 ;  /* 0x0002000b5a007388 */ /* 0x0005e20000000800 */
        /* <DEDUP_REMOVED lines=42> */
[----:B------:R-:W-:Y:S01]  /*7bf0*/  FMUL R35, R36, R35 ;  /* 0x0000002324237220 */ /* 0x000fe20000400000 */
[----:B------:R2:W-:Y:S03]  /*7c00*/  STS [R79+0x800], R22 ;  /* 0x000800164f007388 */ /* 0x0005e60000000800 */
[----:B------:R-:W-:Y:S01]  /*7c10*/  FFMA R35, R41, R72, R35 ;  /* 0x0000004829237223 */ /* 0x000fe20000000023 */
[----:B------:R2:W-:Y:S04]  /*7c20*/  STS [R90+0x800], R23 ;  /* 0x000800175a007388 */ /* 0x0005e80000000800 */
[----:B------:R2:W-:Y:S04]  /*7c30*/  STS [R81+UR46+0xc00], R24 ;  /* 0x000c001851007988 */ /* 0x0005e8000800082e */
[----:B------:R2:W-:Y:S04]  /*7c40*/  STS [R92+0xc00], R25 ;  /* 0x000c00195c007388 */ /* 0x0005e80000000800 */
[----:B------:R2:W-:Y:S04]  /*7c50*/  STS [R79+0xa00], R26 ;  /* 0x000a001a4f007388 */ /* 0x0005e80000000800 */
        /* <DEDUP_REMOVED lines=8> */
[----:B------:R2:W-:Y:S01]  /*7ce0*/  STS [R90+0xe00], R35 ;  /* 0x000e00235a007388 */ /* 0x0005e20000000800 */
[----:B------:R-:W-:Y:S01]  /*7cf0*/  @!PT LDS RZ, [RZ] ;  /* 0x00000000fffff984 */ /* 0x000fe20000000800 */
[----:B------:R-:W-:Y:S01]  /*7d00*/  @!PT LDS RZ, [RZ] ;  /* 0x00000000fffff984 */ /* 0x000fe20000000800 */
[----:B------:R-:W-:Y:S01]  /*7d10*/  @!PT LDS RZ, [RZ] ;  /* 0x00000000fffff984 */ /* 0x000fe20000000800 */
[----:B------:R-:W-:Y:S01]  /*7d20*/  @!PT LDS RZ, [RZ] ;  /* 0x00000000fffff984 */ /* 0x000fe20000000800 */
[----:B------:R4:W-:Y:S06]  /*7d30*/  MEMBAR.ALL.CTA ;  /* 0x0000000000007992 */ /* 0x0009ec0000008000 */
[----:B----4-:R-:W4:Y:S02]  /*7d40*/  FENCE.VIEW.ASYNC.S ;  /* 0x00000000000073c6 */ /* 0x010f240000000000 */
[----:B----4-:R-:W-:Y:S06]  /*7d50*/  BAR.SYNC.DEFER_BLOCKING 0x1, 0x80 ;  /* 0x0042000000007b1d */ /* 0x010fec0000010000 */
[----:B------:R-:W-:Y:S05]  /*7d60*/  @P0 BRA `(.L_x_108) ;  /* 0x0000000000680947 */ /* 0x000fea0003800000 */
[----:B------:R-:W-:Y:S01]  /*7d70*/  UIADD3 UR4, UPT, UPT, UR46, 0x200, URZ ;  /* 0x000002002e047890 */ /* 0x000fe2000fffe0ff */
[----:B------:R-:W-:Y:S01]  /*7d80*/  R2UR UR5, R38 ;  /* 0x00000000260572ca */ /* 0x000fe200000e0000 */
[----:B------:R-:W-:Y:S01]  /*7d90*/  UMOV UR51, UR36 ;  /* 0x0000002400337c82 */ /* 0x000fe20008000000 */
[----:B------:R-:W-:Y:S02]  /*7da0*/  UIADD3 UR13, UPT, UPT, UR49, 0x20, URZ ;  /* 0x00000020310d7890 */ /* 0x000fe4000fffe0ff */
[----:B------:R-:W-:Y:S01]  /*7db0*/  UIADD3 UR12, UPT, UPT, UR46, 0x1200, URZ ;  /* 0x000012002e0c7890 */ /* 0x000fe2000fffe0ff */
[----:B------:R-:W-:Y:S01]  /*7dc0*/  IMAD.U32 R88, RZ, RZ, UR4 ;  /* 0x00000004ff587e24 */ /* 0x000fe2000f8e00ff */
[----:B------:R-:W-:Y:S01]  /*7dd0*/  UIADD3 UR4, UP0, UPT, UR56, 0x880, URZ ;  /* 0x0000088038047890 */ /* 0x000fe2000ff1e0ff */
[----:B------:R-:W-:Y:S01]  /*7de0*/  UMOV UR15, UR36 ;  /* 0x00000024000f7c82 */ /* 0x000fe20008000000 */
[----:B------:R-:W-:Y:S02]  /*7df0*/  UIADD3 UR17, UPT, UPT, UR49, 0x40, URZ ;  /* 0x0000004031117890 */ /* 0x000fe4000fffe0ff */
[----:B------:R-:W-:Y:S01]  /*7e00*/  R2UR UR48, R88 ;  /* 0x00000000583072ca */ /* 0x000fe200000e0000 */
[----:B------:R-:W-:Y:S02]  /*7e10*/  UIADD3 UR16, UPT, UPT, UR46, 0x2200, URZ ;  /* 0x000022002e107890 */ /* 0x000fe4000fffe0ff */
[----:B------:R-:W-:Y:S02]  /*7e20*/  UIADD3 UR50, UPT, UPT, UR53, UR5, URZ ;  /* 0x0000000535327290 */ /* 0x000fe4000fffe0ff */
[----:B------:R-:W-:Y:S01]  /*7e30*/  UIADD3.X UR5, UPT, UPT, URZ, UR57, URZ, UP0, !UPT ;  /* 0x00000039ff057290 */ /* 0x000fe200087fe4ff */
[----:B------:R-:W-:Y:S01]  /*7e40*/  UMOV UR19, UR36 ;  /* 0x0000002400137c82 */ /* 0x000fe20008000000 */
[----:B------:R-:W-:Y:S03]  /*7e50*/  UIADD3 UR9, UPT, UPT, UR49, 0x60, URZ ;  /* 0x0000006031097890 */ /* 0x000fe6000fffe0ff */
[----:B------:R-:W-:Y:S01]  /*7e60*/  UMOV UR14, UR50 ;  /* 0x00000032000e7c82 */ /* 0x000fe20008000000 */
[----:B------:R-:W-:Y:S01]  /*7e70*/  UMOV UR18, UR50 ;  /* 0x0000003200127c82 */ /* 0x000fe20008000000 */
[----:B------:R-:W-:Y:S02]  /*7e80*/  UIADD3 UR8, UPT, UPT, UR46, 0x3200, URZ ;  /* 0x000032002e087890 */ /* 0x000fe4000fffe0ff */
[----:B------:R4:W-:Y:S01]  /*7e90*/  UTMASTG.3D [UR48], [UR4] ;  /* 0x00000030040073b5 */ /* 0x0009e20008010000 */
[----:B------:R-:W-:Y:S01]  /*7ea0*/  UMOV UR11, UR36 ;  /* 0x00000024000b7c82 */ /* 0x000fe20008000000 */
[----:B------:R-:W-:Y:S01]  /*7eb0*/  UMOV UR10, UR50 ;  /* 0x00000032000a7c82 */ /* 0x000fe20008000000 */
[----:B------:R4:W-:Y:S01]  /*7ec0*/  UTMASTG.3D [UR12], [UR4] ;  /* 0x0000000c040073b5 */ /* 0x0009e20008010000 */
[----:B------:R4:W-:Y:S03]  /*7ed0*/  UTMASTG.3D [UR16], [UR4] ;  /* 0x00000010040073b5 */ /* 0x0009e60008010000 */
[----:B------:R4:W-:Y:S01]  /*7ee0*/  UTMASTG.3D [UR8], [UR4] ;  /* 0x00000008040073b5 */ /* 0x0009e20008010000 */
[----:B------:R0:W-:Y:S01]  /*7ef0*/  UTMACMDFLUSH ;  /* 0x00000000000079b7 */ /* 0x0001e20000000000 */
[----:B----4-:R-:W-:Y:S04]  /*7f00*/  DEPBAR.LE SB0, 0x1 ;  /* 0x000080400000791a */ /* 0x010fe80000000000 */
.L_x_108:
[----:B------:R-:W-:Y:S05]  /*7f10*/  BSYNC.RECONVERGENT B0 ;  /* 0x0000000000007941 */ /* 0x000fea0003800200 */
.L_x_107:
[----:B------:R-:W-:Y:S01]  /*7f20*/  BAR.SYNC.DEFER_BLOCKING 0x1, 0x80 ;  /* 0x0042000000007b1d */ /* 0x000fe20000010000 */
[----:B------:R-:W-:Y:S01]  /*7f30*/  ISETP.NE.AND P1, PT, R100, RZ, PT ;  /* 0x000000ff6400720c */ /* 0x000fe20003f25270 */
[----:B------:R-:W-:Y:S01]  /*7f40*/  UISETP.NE.AND UP0, UPT, UR55, URZ, UPT ;  /* 0x000000ff3700728c */ /* 0x000fe2000bf05270 */
[----:B-1----:R-:W-:Y:S11]  /*7f50*/  LEA R3, R101, UR46, 0x3 ;  /* 0x0000002e65037c11 */ /* 0x002ff6000f8e18ff */
[----:B--2---:R-:W-:Y:S01]  /*7f60*/  @P1 SHF.L.U32 R4, RZ, 0x1f, RZ ;  /* 0x0000001fff041819 */ /* 0x004fe200000006ff */
[----:B------:R-:W-:Y:S06]  /*7f70*/  BRA.U !UP0, `(.L_x_109) ;  /* 0x0000000108247547 */ /* 0x000fec000b800000 */
[----:B------:R-:W-:Y:S01]  /*7f80*/  IMAD.U32 R5, RZ, RZ, UR52 ;  /* 0x00000034ff057e24 */ /* 0x000fe2000f8e00ff */
[----:B------:R-:W-:Y:S01]  /*7f90*/  MOV R0, UR54 ;  /* 0x0000003600007c02 */ /* 0x000fe20008000f00 */
[----:B------:R-:W-:Y:S03]  /*7fa0*/  UIADD3 UR4, UPT, UPT, UR52, 0x1, URZ ;  /* 0x0000000134047890 */ /* 0x000fe6000fffe0ff */
[----:B------:R-:W-:Y:S01]  /*7fb0*/  @P1 LEA R5, R5, UR46, 0x3 ;  /* 0x0000002e05051c11 */ /* 0x000fe2000f8e18ff */
[----:B------:R-:W-:Y:S04]  /*7fc0*/  UISETP.NE.AND UP0, UPT, UR4, 0x4, UPT ;  /* 0x000000040400788c */ /* 0x000fe8000bf05270 */
[----:B------:R-:W-:Y:S01]  /*7fd0*/  @P1 VIADD R5, R5, 0x80 ;  /* 0x0000008005051836 */ /* 0x000fe20000000000 */
[----:B------:R-:W-:Y:S04]  /*7fe0*/  USEL UR52, UR4, URZ, UP0 ;  /* 0x000000ff04347287 */ /* 0x000fe80008000000 */
[----:B------:R-:W-:Y:S04]  /*7ff0*/  @P1 PRMT R0, R0, 0x654, R5 ;  /* 0x0000065400001816 */ /* 0x000fe80000000005 */
[----:B------:R1:W-:Y:S04]  /*8000*/  @P1 SYNCS.ARRIVE.TRANS64.RED.A1T0 RZ, [R0+URZ], RZ ;  /* 0x000000ff00ff19a7 */ /* 0x0003e800081004ff */
.L_x_109:
[----:B------:R-:W2:Y:S01]  /*8010*/  @P1 SYNCS.PHASECHK.TRANS64.TRYWAIT P0, [R3+URZ+0x60], R4 ;  /* 0x00006004030015a7 */ /* 0x000ea200080011ff */
[----:B------:R-:W-:Y:S01]  /*8020*/  UISETP.NE.AND UP0, UPT, UR37, URZ, UPT ;  /* 0x000000ff2500728c */ /* 0x000fe2000bf05270 */
[----:B------:R-:W-:Y:S01]  /*8030*/  BSSY B1, `(.L_x_110) ;  /* 0x0000035000017945 */ /* 0x000fe20003800000 */
[----:B------:R-:W-:Y:S02]  /*8040*/  UMOV UR4, 0xc0 ;  /* 0x000000c000047882 */ /* 0x000fe40000000000 */
[----:B------:R-:W-:Y:S01]  /*8050*/  USEL UR40, UR4, 0x20, !UP0 ;  /* 0x0000002004287887 */ /* 0x000fe2000c000000 */
[----:B--2---:R-:W-:Y:S01]  /*8060*/  @P1 SEL R102, RZ, 0x1, !P0 ;  /* 0x00000001ff661807 */ /* 0x004fe20004000000 */
[----:B------:R-:W-:Y:S10]  /*8070*/  @!P1 BRA `(.L_x_111) ;  /* 0x0000000000c09947 */ /* 0x000ff40003800000 */
[----:B------:R-:W-:Y:S01]  /*8080*/  ISETP.NE.AND P0, PT, R102, RZ, PT ;  /* 0x000000ff6600720c */ /* 0x000fe20003f05270 */
[----:B------:R-:W-:Y:S01]  /*8090*/  BSSY B0, `(.L_x_112) ;  /* 0x0000009000007945 */ /* 0x000fe20003800000 */
[----:B------:R-:W-:Y:S11]  /*80a0*/  ISETP.NE.AND P1, PT, R103, RZ, PT ;  /* 0x000000ff6700720c */ /* 0x000ff60003f25270 */
[----:B------:R-:W-:Y:S02]  /*80b0*/  @!UPT UIADD3 URZ, UPT, UPT, URZ, URZ, URZ ;  /* 0x000000fffffff290 */ /* 0x000fe4000fffe0ff */
[C---:B------:R-:W-:Y:S02]  /*80c0*/  @P1 IMAD R5, R101.reuse, 0x4000, R73 ;  /* 0x0000400065051824 */ /* 0x040fe400078e0249 */
[----:B------:R-:W-:Y:S01]  /*80d0*/  @P1 IMAD R4, R101, 0x4000, R92 ;  /* 0x0000400065041824 */ /* 0x000fe200078e025c */
[----:B------:R-:W-:Y:S06]  /*80e0*/  @P0 BRA `(.L_x_113) ;  /* 0x00000000000c0947 */ /* 0x000fec0003800000 */
[----:B-1----:R-:W-:Y:S04]  /*80f0*/  SHF.L.U32 R0, RZ, 0x1f, RZ ;  /* 0x0000001fff007819 */ /* 0x002fe800000006ff */
[----:B------:R-:W1:Y:S02]  /*8100*/  SYNCS.PHASECHK.TRANS64.TRYWAIT P0, [R3+URZ+0x60], R0 ;  /* 0x00006000030075a7 */ /* 0x000e6400080011ff */
[----:B-1----:R-:W-:Y:S05]  /*8110*/  @!P0 BRA `(.L_x_114) ;  /* 0x00000070006c8947 */ /* 0x002fea0003800000 */
.L_x_113:
[----:B------:R-:W-:Y:S05]  /*8120*/  BSYNC B0 ;  /* 0x0000000000007941 */ /* 0x000fea0003800000 */
.L_x_112:
[----:B------:R-:W-:Y:S11]  /*8130*/  ISETP.NE.AND P0, PT, R103, RZ, PT ;  /* 0x000000ff6700720c */ /* 0x000ff60003f05270 */
[----:B------:R-:W-:Y:S02]  /*8140*/  @!UPT UIADD3 URZ, UPT, UPT, URZ, URZ, URZ ;  /* 0x000000fffffff290 */ /* 0x000fe4000fffe0ff */
[----:B------:R2:W4:Y:S01]  /*8150*/  @P0 LDS R40, [R5+0x200] ;  /* 0x0002000005280984 */ /* 0x0005220000000800 */
[C---:B-1----:R-:W-:Y:S01]  /*8160*/  @P0 IMAD R0, R101.reuse, 0x4000, R79 ;  /* 0x0000400065000824 */ /* 0x042fe200078e024f */
[C---:B------:R-:W-:Y:S01]  /*8170*/  @P0 LEA R3, R101.reuse, R90, 0xe ;  /* 0x0000005a65030211 */ /* 0x040fe200078e70ff */
[----:B------:R-:W-:Y:S01]  /*8180*/  VIADD R101, R101, 0x1 ;  /* 0x0000000165657836 */ /* 0x000fe20000000000 */
[----:B------:R2:W1:Y:S04]  /*8190*/  @P0 LDS R45, [R5+0x400] ;  /* 0x00040000052d0984 */ /* 0x0004680000000800 */
        /* <DEDUP_REMOVED lines=14> */
[----:B------:R2:W1:Y:S04]  /*8280*/  @P0 LDS R43, [R0] ;  /* 0x00000000002b0984 */ /* 0x0004680000000800 */
        /* <DEDUP_REMOVED lines=14> */
[----:B----4-:R2:W1:Y:S02]  /*8370*/  @P0 LDS R72, [R3+0xe00] ;  /* 0x000e000003480984 */ /* 0x0104640000000800 */
.L_x_111:
[----:B------:R-:W-:Y:S05]  /*8380*/  BSYNC B1 ;  /* 0x0000000000017941 */ /* 0x000fea0003800000 */
.L_x_110:
[----:B------:R-:W-:Y:S05]  /*8390*/  VIADD R38, R37, UR40 ;  /* 0x0000002825267c36 */ /* 0x000fea0008000000 */
[----:B--2---:R-:W-:Y:S04]  /*83a0*/  SHF.R.U32.HI R3, RZ, 0x15, R38 ;  /* 0x00000015ff037819 */ /* 0x004fe80000011626 */
[----:B------:R-:W-:Y:S11]  /*83b0*/  LOP3.LUT P0, RZ, R3, 0x3, R80, 0x48, !PT ;  /* 0x0000000303ff7812 */ /* 0x000ff60007804850 */
[----:B------:R-:W-:Y:S02]  /*83c0*/  @!UPT UIADD3 URZ, UPT, UPT, URZ, URZ, URZ ;  /* 0x000000fffffff290 */ /* 0x000fe4000fffe0ff */
[----:B------:R-:W-:Y:S05]  /*83d0*/  @!P0 BRA `(.L_x_115) ;  /* 0x0000000000408947 */ /* 0x000fea0003800000 */
[----:B------:R-:W2:Y:S01]  /*83e0*/  LDCU.64 UR8, c[0x4][0x70] ;  /* 0x01000e00ff0877ac */ /* 0x000ea20008000a00 */
[----:B------:R-:W-:Y:S01]  /*83f0*/  MOV R15, 0x0 ;  /* 0x00000000000f7802 */ /* 0x000fe20000000f00 */
[----:B------:R-:W-:Y:S02]  /*8400*/  HFMA2 R12, -RZ, RZ, 0, 5.9604644775390625e-08 ;  /* 0x00000001ff0c7431 */ /* 0x000fe400000001ff */
[----:B------:R-:W-:Y:S02]  /*8410*/  IMAD.MOV.U32 R8, RZ, RZ, 0x192 ;  /* 0x00000192ff087424 */ /* 0x000fe400078e00ff */
[----:B------:R-:W-:Y:S01]  /*8420*/  IMAD.MOV.U32 R13, RZ, RZ, RZ ;  /* 0x000000ffff0d7224 */ /* 0x000fe200078e00ff */
[----:B------:R-:W4:Y:S01]  /*8430*/  LDCU.64 UR6, c[0x4][0x78] ;  /* 0x01000f00ff0677ac */ /* 0x000f220008000a00 */
[----:B------:R-:W1:Y:S01]  /*8440*/  LDC.64 R14, c[0x4][R15] ;  /* 0x010000000f0e7b82 */ /* 0x000e620000000a00 */
[----:B------:R-:W5:Y:S01]  /*8450*/  LDCU.64 UR4, c[0x4][0x10] ;  /* 0x01000200ff0477ac */ /* 0x000f620008000a00 */
[----:B--2---:R-:W-:Y:S01]  /*8460*/  MOV R5, UR9 ;  /* 0x0000000900057c02 */ /* 0x004fe20008000f00 */
[----:B------:R-:W-:Y:S01]  /*8470*/  IMAD.U32 R4, RZ, RZ, UR8 ;  /* 0x00000008ff047e24 */ /* 0x000fe2000f8e00ff */
[----:B----4-:R-:W-:Y:S01]  /*8480*/  MOV R7, UR7 ;  /* 0x0000000700077c02 */ /* 0x010fe20008000f00 */
[----:B------:R-:W-:Y:S01]  /*8490*/  IMAD.U32 R6, RZ, RZ, UR6 ;  /* 0x00000006ff067e24 */ /* 0x000fe2000f8e00ff */
[----:B-----5:R-:W-:Y:S01]  /*84a0*/  MOV R11, UR5 ;  /* 0x00000005000b7c02 */ /* 0x020fe20008000f00 */
[----:B------:R-:W-:Y:S02]  /*84b0*/  IMAD.U32 R10, RZ, RZ, UR4 ;  /* 0x00000004ff0a7e24 */ /* 0x000fe4000f8e00ff */
[----:B------:R-:W-:Y:S07]  /*84c0*/  LEPC R20, `(.L_x_115) ;  /* 0x000000001014794e */ /* 0x000fee0000000000 */
[----:B-1-3--:R-:W-:Y:S05]  /*84d0*/  CALL.ABS.NOINC R14 ;  /* 0x000000000e007343 */ /* 0x00afea0003c00000 */
.L_x_115:
[----:B------:R-:W-:Y:S05]  /*84e0*/  WARPSYNC.ALL ;  /* 0x0000000000007948 */ /* 0x000fea0003800000 */
[----:B------:R-:W-:Y:S01]  /*84f0*/  R2UR UR4, R38 ;  /* 0x00000000260472ca */ /* 0x000fe200000e0000 */
[----:B------:R-:W-:Y:S01]  /*8500*/  BSSY.RECONVERGENT B0, `(.L_x_116) ;  /* 0x000008b000007945 */ /* 0x000fe20003800200 */
[----:B------:R-:W-:Y:S02]  /*8510*/  ISETP.NE.AND P6, PT, R100, RZ, PT ;  /* 0x000000ff6400720c */ /* 0x000fe40003fc5270 */
[----:B------:R-:W-:Y:S02]  /*8520*/  ISETP.NE.AND P0, PT, R95, RZ, PT ;  /* 0x000000ff5f00720c */ /* 0x000fe40003f05270 */
[----:B------:R-:W-:Y:S02]  /*8530*/  MOV R3, UR52 ;  /* 0x0000003400037c02 */ /* 0x000fe40008000f00 */
[----:B-1----:R-:W-:Y:S05]  /*8540*/  MOV R0, UR54 ;  /* 0x0000003600007c02 */ /* 0x002fea0008000f00 */
[----:B------:R-:W1:Y:S02]  /*8550*/  LDTM.x32 R4, tmem[UR4] ;  /* 0x00000004000479ee */ /* 0x000e6400082c0000 */
[----:B------:R-:W-:Y:S02]  /*8560*/  @P6 LEA R3, R3, UR46, 0x3 ;  /* 0x0000002e03036c11 */ /* 0x000fe4000f8e18ff */
[----:B------:R-:W-:Y:S02]  /*8570*/  @P6 SHF.L.U32 R104, RZ, 0x1f, RZ ;  /* 0x0000001fff686819 */ /* 0x000fe400000006ff */
[----:B------:R-:W-:Y:S04]  /*8580*/  @P6 IADD3 R3, PT, PT, R3, 0x80, RZ ;  /* 0x0000008003036810 */ /* 0x000fe80007ffe0ff */
[----:B------:R-:W-:Y:S02]  /*8590*/  @P6 PRMT R0, R0, 0x654, R3 ;  /* 0x0000065400006816 */ /* 0x000fe40000000003 */
[----:B------:R-:W-:Y:S01]  /*85a0*/  LEA R3, R101, UR46, 0x3 ;  /* 0x0000002e65037c11 */ /* 0x000fe2000f8e18ff */
[C---:B-1----:R-:W-:Y:S01]  /*85b0*/  FMUL R4, R36.reuse, R4 ;  /* 0x0000000424047220 */ /* 0x042fe20000400000 */
        /* <DEDUP_REMOVED lines=100> */
[----:B--2---:R-:W2:Y:S02]  /*8c00*/  FENCE.VIEW.ASYNC.S ;  /* 0x00000000000073c6 */ /* 0x004ea40000000000 */
[----:B--2---:R-:W-:Y:S06]  /*8c10*/  BAR.SYNC.DEFER_BLOCKING 0x1, 0x80 ;  /* 0x0042000000007b1d */ /* 0x004fec0000010000 */
[----:B------:R-:W-:Y:S05]  /*8c20*/  @P0 BRA `(.L_x_117) ;  /* 0x0000000000600947 */ /* 0x000fea0003800000 */
[----:B------:R-:W-:Y:S02]  /*8c30*/  UIADD3 UR4, UP0, UPT, UR56, 0x880, URZ ;  /* 0x0000088038047890 */ /* 0x000fe4000ff1e0ff */
[----:B------:R-:W-:Y:S02]  /*8c40*/  UIADD3 UR10, UPT, UPT, UR53, UR40, URZ ;  /* 0x00000028350a7290 */ /* 0x000fe4000fffe0ff */
[----:B------:R-:W-:Y:S02]  /*8c50*/  UIADD3 UR8, UPT, UPT, UR46, 0x4200, URZ ;  /* 0x000042002e087890 */ /* 0x000fe4000fffe0ff */
[----:B------:R-:W-:Y:S01]  /*8c60*/  UIADD3.X UR5, UPT, UPT, URZ, UR57, URZ, UP0, !UPT ;  /* 0x00000039ff057290 */ /* 0x000fe200087fe4ff */
[----:B------:R-:W-:Y:S01]  /*8c70*/  UMOV UR9, UR49 ;  /* 0x0000003100097c82 */ /* 0x000fe20008000000 */
[----:B------:R-:W-:Y:S01]  /*8c80*/  UMOV UR11, UR36 ;  /* 0x00000024000b7c82 */ /* 0x000fe20008000000 */
[----:B------:R-:W-:Y:S02]  /*8c90*/  UIADD3 UR17, UPT, UPT, UR49, 0x20, URZ ;  /* 0x0000002031117890 */ /* 0x000fe4000fffe0ff */
[----:B------:R-:W-:Y:S01]  /*8ca0*/  UIADD3 UR16, UPT, UPT, UR46, 0x5200, URZ ;  /* 0x000052002e107890 */ /* 0x000fe2000fffe0ff */
[----:B------:R-:W-:Y:S03]  /*8cb0*/  UMOV UR19, UR36 ;  /* 0x0000002400137c82 */ /* 0x000fe60008000000 */
[----:B------:R2:W-:Y:S01]  /*8cc0*/  UTMASTG.3D [UR8], [UR4] ;  /* 0x00000008040073b5 */ /* 0x0005e20008010000 */
[----:B------:R-:W-:Y:S01]  /*8cd0*/  UMOV UR18, UR10 ;  /* 0x0000000a00127c82 */ /* 0x000fe20008000000 */
[----:B------:R-:W-:Y:S02]  /*8ce0*/  UIADD3 UR21, UPT, UPT, UR49, 0x40, URZ ;  /* 0x0000004031157890 */ /* 0x000fe4000fffe0ff */
[----:B------:R-:W-:Y:S01]  /*8cf0*/  UIADD3 UR20, UPT, UPT, UR46, 0x6200, URZ ;  /* 0x000062002e147890 */ /* 0x000fe2000fffe0ff */
[----:B------:R-:W-:Y:S01]  /*8d00*/  UMOV UR23, UR36 ;  /* 0x0000002400177c82 */ /* 0x000fe20008000000 */
[----:B------:R-:W-:Y:S01]  /*8d10*/  UMOV UR22, UR10 ;  /* 0x0000000a00167c82 */ /* 0x000fe20008000000 */
[----:B------:R2:W-:Y:S01]  /*8d20*/  UTMASTG.3D [UR16], [UR4] ;  /* 0x00000010040073b5 */ /* 0x0005e20008010000 */
[----:B------:R-:W-:Y:S02]  /*8d30*/  UIADD3 UR13, UPT, UPT, UR49, 0x60, URZ ;  /* 0x00000060310d7890 */ /* 0x000fe4000fffe0ff */
[----:B------:R-:W-:Y:S01]  /*8d40*/  UIADD3 UR12, UPT, UPT, UR46, 0x7200, URZ ;  /* 0x000072002e0c7890 */ /* 0x000fe2000fffe0ff */
[----:B------:R-:W-:Y:S01]  /*8d50*/  UMOV UR15, UR36 ;  /* 0x00000024000f7c82 */ /* 0x000fe20008000000 */
[----:B------:R-:W-:Y:S01]  /*8d60*/  UMOV UR14, UR10 ;  /* 0x0000000a000e7c82 */ /* 0x000fe20008000000 */
[----:B------:R2:W-:Y:S06]  /*8d70*/  UTMASTG.3D [UR20], [UR4] ;  /* 0x00000014040073b5 */ /* 0x0005ec0008010000 */
[----:B------:R2:W-:Y:S01]  /*8d80*/  UTMASTG.3D [UR12], [UR4] ;  /* 0x0000000c040073b5 */ /* 0x0005e20008010000 */
[----:B------:R0:W-:Y:S01]  /*8d90*/  UTMACMDFLUSH ;  /* 0x00000000000079b7 */ /* 0x0001e20000000000 */
[----:B--2---:R-:W-:Y:S04]  /*8da0*/  DEPBAR.LE SB0, 0x1 ;  /* 0x000080400000791a */ /* 0x004fe80000000000 */
.L_x_117:
[----:B------:R-:W-:Y:S05]  /*8db0*/  BSYNC.RECONVERGENT B0 ;  /* 0x0000000000007941 */ /* 0x000fea0003800200 */
.L_x_116:
[----:B------:R-:W-:Y:S01]  /*8dc0*/  BAR.SYNC.DEFER_BLOCKING 0x1, 0x80 ;  /* 0x0042000000007b1d */ /* 0x000fe20000010000 */
[----:B------:R-:W-:Y:S02]  /*8dd0*/  UIADD3 UR5, UPT, UPT, UR52, 0x1, URZ ;  /* 0x0000000134057890 */ /* 0x000fe4000fffe0ff */
[----:B------:R-:W-:Y:S02]  /*8de0*/  UISETP.NE.AND UP0, UPT, UR37, URZ, UPT ;  /* 0x000000ff2500728c */ /* 0x000fe4000bf05270 */
[----:B------:R-:W-:Y:S04]  /*8df0*/  UISETP.NE.AND UP1, UPT, UR5, 0x4, UPT ;  /* 0x000000040500788c */ /* 0x000fe8000bf25270 */
[----:B------:R-:W-:Y:S01]  /*8e00*/  USEL UR48, UR5, URZ, UP1 ;  /* 0x000000ff05307287 */ /* 0x000fe20008800000 */
[----:B------:R2:W-:Y:S01]  /*8e10*/  @P6 SYNCS.ARRIVE.TRANS64.RED.A1T0 RZ, [R0+URZ], RZ ;  /* 0x000000ff00ff69a7 */ /* 0x0005e200081004ff */
[----:B------:R-:W-:Y:S01]  /*8e20*/  UMOV UR4, 0xa0 ;  /* 0x000000a000047882 */ /* 0x000fe20000000000 */
[----:B------:R-:W-:Y:S01]  /*8e30*/  BSSY B1, `(.L_x_118) ;  /* 0x0000035000017945 */ /* 0x000fe20003800000 */
[----:B------:R-:W-:Y:S01]  /*8e40*/  USEL UR40, UR4, 0x40, !UP0 ;  /* 0x0000004004287887 */ /* 0x000fe2000c000000 */
[----:B------:R-:W4:Y:S02]  /*8e50*/  @P6 SYNCS.PHASECHK.TRANS64.TRYWAIT P0, [R3+URZ+0x60], R104 ;  /* 0x00006068030065a7 */ /* 0x000f2400080011ff */
[----:B----4-:R-:W-:Y:S01]  /*8e60*/  @P6 SEL R102, RZ, 0x1, !P0 ;  /* 0x00000001ff666807 */ /* 0x010fe20004000000 */
[----:B--2---:R-:W-:Y:S08]  /*8e70*/  @!P6 BRA `(.L_x_119) ;  /* 0x0000000000c0e947 */ /* 0x004ff00003800000 */
[----:B------:R-:W-:Y:S01]  /*8e80*/  ISETP.NE.AND P0, PT, R102, RZ, PT ;  /* 0x000000ff6600720c */ /* 0x000fe20003f05270 */
[----:B------:R-:W-:Y:S01]  /*8e90*/  BSSY B0, `(.L_x_120) ;  /* 0x0000009000007945 */ /* 0x000fe20003800000 */
[----:B------:R-:W-:Y:S11]  /*8ea0*/  ISETP.NE.AND P1, PT, R103, RZ, PT ;  /* 0x000000ff6700720c */ /* 0x000ff60003f25270 */
[----:B------:R-:W-:Y:S02]  /*8eb0*/  @!UPT UIADD3 URZ, UPT, UPT, URZ, URZ, URZ ;  /* 0x000000fffffff290 */ /* 0x000fe4000fffe0ff */
[C---:B-1----:R-:W-:Y:S02]  /*8ec0*/  @P1 IMAD R4, R101.reuse, 0x4000, R73 ;  /* 0x0000400065041824 */ /* 0x042fe400078e0249 */
[----:B------:R-:W-:Y:S01]  /*8ed0*/  @P1 IMAD R0, R101, 0x4000, R92 ;  /* 0x0000400065001824 */ /* 0x000fe200078e025c */
[----:B------:R-:W-:Y:S06]  /*8ee0*/  @P0 BRA `(.L_x_121) ;  /* 0x00000000000c0947 */ /* 0x000fec0003800000 */
[----:B------:R-:W-:Y:S04]  /*8ef0*/  SHF.L.U32 R6, RZ, 0x1f, RZ ;  /* 0x0000001fff067819 */ /* 0x000fe800000006ff */
[----:B------:R-:W1:Y:S02]  /*8f00*/  SYNCS.PHASECHK.TRANS64.TRYWAIT P0, [R3+URZ+0x60], R6 ;  /* 0x00006006030075a7 */ /* 0x000e6400080011ff */
[----:B-1----:R-:W-:Y:S05]  /*8f10*/  @!P0 BRA `(.L_x_122) ;  /* 0x0000006400008947 */ /* 0x002fea0003800000 */
.L_x_121:
[----:B------:R-:W-:Y:S05]  /*8f20*/  BSYNC B0 ;  /* 0x0000000000007941 */ /* 0x000fea0003800000 */
.L_x_120:
        /* <DEDUP_REMOVED lines=37> */
.L_x_119:
[----:B------:R-:W-:Y:S05]  /*9180*/  BSYNC B1 ;  /* 0x0000000000017941 */ /* 0x000fea0003800000 */
.L_x_118:
[----:B------:R-:W-:Y:S05]  /*9190*/  VIADD R38, R37, UR40 ;  /* 0x0000002825267c36 */ /* 0x000fea0008000000 */
[----:B--2---:R-:W-:Y:S04]  /*91a0*/  SHF.R.U32.HI R3, RZ, 0x15, R38 ;  /* 0x00000015ff037819 */ /* 0x004fe80000011626 */
[----:B------:R-:W-:Y:S11]  /*91b0*/  LOP3.LUT P0, RZ, R3, 0x3, R80, 0x48, !PT ;  /* 0x0000000303ff7812 */ /* 0x000ff60007804850 */
[----:B------:R-:W-:Y:S02]  /*91c0*/  @!UPT UIADD3 URZ, UPT, UPT, URZ, URZ, URZ ;  /* 0x000000fffffff290 */ /* 0x000fe4000fffe0ff */
[----:B------:R-:W-:Y:S05]  /*91d0*/  @!P0 BRA `(.L_x_123) ;  /* 0x0000000000408947 */ /* 0x000fea0003800000 */
[----:B------:R-:W2:Y:S01]  /*91e0*/  LDCU.64 UR8, c[0x4][0x70] ;  /* 0x01000e00ff0877ac */ /* 0x000ea20008000a00 */
[----:B-1----:R-:W-:Y:S01]  /*91f0*/  MOV R15, 0x0 ;  /* 0x00000000000f7802 */ /* 0x002fe20000000f00 */
[----:B------:R-:W-:Y:S02]  /*9200*/  HFMA2 R12, -RZ, RZ, 0, 5.9604644775390625e-08 ;  /* 0x00000001ff0c7431 */ /* 0x000fe400000001ff */
[----:B------:R-:W-:Y:S02]  /*9210*/  IMAD.MOV.U32 R8, RZ, RZ, 0x192 ;  /* 0x00000192ff087424 */ /* 0x000fe400078e00ff */
[----:B------:R-:W-:Y:S01]  /*9220*/  IMAD.MOV.U32 R13, RZ, RZ, RZ ;  /* 0x000000ffff0d7224 */ /* 0x000fe200078e00ff */
[----:B------:R-:W1:Y:S01]  /*9230*/  LDCU.64 UR6, c[0x4][0x78] ;  /* 0x01000f00ff0677ac */ /* 0x000e620008000a00 */
[----:B------:R-:W4:Y:S01]  /*9240*/  LDC.64 R14, c[0x4][R15] ;  /* 0x010000000f0e7b82 */ /* 0x000f220000000a00 */
[----:B------:R-:W5:Y:S01]  /*9250*/  LDCU.64 UR4, c[0x4][0x10] ;  /* 0x01000200ff0477ac */ /* 0x000f620008000a00 */
[----:B--2---:R-:W-:Y:S01]  /*9260*/  MOV R5, UR9 ;  /* 0x0000000900057c02 */ /* 0x004fe20008000f00 */
[----:B------:R-:W-:Y:S01]  /*9270*/  IMAD.U32 R4, RZ, RZ, UR8 ;  /* 0x00000008ff047e24 */ /* 0x000fe2000f8e00ff */
[----:B-1----:R-:W-:Y:S01]  /*9280*/  MOV R7, UR7 ;  /* 0x0000000700077c02 */ /* 0x002fe20008000f00 */
[----:B------:R-:W-:Y:S01]  /*9290*/  IMAD.U32 R6, RZ, RZ, UR6 ;  /* 0x00000006ff067e24 */ /* 0x000fe2000f8e00ff */
[----:B-----5:R-:W-:Y:S01]  /*92a0*/  MOV R11, UR5 ;  /* 0x00000005000b7c02 */ /* 0x020fe20008000f00 */
[----:B------:R-:W-:Y:S02]  /*92b0*/  IMAD.U32 R10, RZ, RZ, UR4 ;  /* 0x00000004ff0a7e24 */ /* 0x000fe4000f8e00ff */
[----:B------:R-:W-:Y:S07]  /*92c0*/  LEPC R20, `(.L_x_123) ;  /* 0x000000001014794e */ /* 0x000fee0000000000 */
[----:B---34-:R-:W-:Y:S05]  /*92d0*/  CALL.ABS.NOINC R14 ;  /* 0x000000000e007343 */ /* 0x018fea0003c00000 */
.L_x_123:
[----:B------:R-:W-:Y:S05]  /*92e0*/  WARPSYNC.ALL ;  /* 0x0000000000007948 */ /* 0x000fea0003800000 */
[----:B------:R-:W-:Y:S01]  /*92f0*/  R2UR UR4, R38 ;  /* 0x00000000260472ca */ /* 0x000fe200000e0000 */
[----:B------:R-:W-:Y:S01]  /*9300*/  BSSY.RECONVERGENT B0, `(.L_x_124) ;  /* 0x000008b000007945 */ /* 0x000fe20003800200 */
[----:B------:R-:W-:Y:S02]  /*9310*/  ISETP.NE.AND P6, PT, R100, RZ, PT ;  /* 0x000000ff6400720c */ /* 0x000fe40003fc5270 */
[----:B------:R-:W-:Y:S02]  /*9320*/  ISETP.NE.AND P0, PT, R95, RZ, PT ;  /* 0x000000ff5f00720c */ /* 0x000fe40003f05270 */
[----:B------:R-:W-:Y:S02]  /*9330*/  MOV R3, UR48 ;  /* 0x0000003000037c02 */ /* 0x000fe40008000f00 */
[----:B------:R-:W-:Y:S05]  /*9340*/  MOV R0, UR54 ;  /* 0x0000003600007c02 */ /* 0x000fea0008000f00 */
[----:B-1----:R-:W1:Y:S02]  /*9350*/  LDTM.x32 R4, tmem[UR4] ;  /* 0x00000004000479ee */ /* 0x002e6400082c0000 */
        /* <DEDUP_REMOVED lines=133> */
.L_x_125:
[----:B------:R-:W-:Y:S05]  /*9bb0*/  BSYNC.RECONVERGENT B0 ;  /* 0x0000000000007941 */ /* 0x000fea0003800200 */
.L_x_124:
[----:B------:R-:W-:Y:S01]  /*9bc0*/  BAR.SYNC.DEFER_BLOCKING 0x1, 0x80 ;  /* 0x0042000000007b1d */ /* 0x000fe20000010000 */
[----:B------:R-:W-:Y:S01]  /*9bd0*/  UIADD3 UR5, UPT, UPT, UR48, 0x1, URZ ;  /* 0x0000000130057890 */ /* 0x000fe2000fffe0ff */
[----:B------:R-:W-:Y:S01]  /*9be0*/  HFMA2 R39, -RZ, RZ, 0, 0 ;  /* 0x00000000ff277431 */ /* 0x000fe200000001ff */
        /* <DEDUP_REMOVED lines=20> */
.L_x_129:
[----:B------:R-:W-:Y:S05]  /*9d30*/  BSYNC B0 ;  /* 0x0000000000007941 */ /* 0x000fea0003800000 */
.L_x_128:
[----:B------:R-:W-:Y:S11]  /*9d40*/  ISETP.NE.AND P0, PT, R103, RZ, PT ;  /* 0x000000ff6700720c */ /* 0x000ff60003f05270 */
[----:B------:R-:W-:Y:S02]  /*9d50*/  @!UPT UIADD3 URZ, UPT, UPT, URZ, URZ, URZ ;  /* 0x000000fffffff290 */ /* 0x000fe4000fffe0ff */
[----:B------:R2:W4:Y:S01]  /*9d60*/  @P0 LDS R40, [R4+0x200] ;  /* 0x0002000004280984 */ /* 0x0005220000000800 */
[C---:B-1----:R-:W-:Y:S02]  /*9d70*/  @P0 IMAD R3, R101.reuse, 0x4000, R79 ;  /* 0x0000400065030824 */ /* 0x042fe400078e024f */
[C---:B------:R-:W-:Y:S01]  /*9d80*/  @P0 IMAD R5, R101.reuse, 0x4000, R90 ;  /* 0x0000400065050824 */ /* 0x040fe200078e025a */
[----:B------:R2:W1:Y:S01]  /*9d90*/  @P0 LDS R45, [R4+0x400] ;  /* 0x00040000042d0984 */ /* 0x0004620000000800 */
[----:B------:R-:W-:Y:S03]  /*9da0*/  VIADD R101, R101, 0x1 ;  /* 0x0000000165657836 */ /* 0x000fe60000000000 */
        /* <DEDUP_REMOVED lines=29> */
[----:B------:R2:W1:Y:S01]  /*9f80*/  @P0 LDS R72, [R5+0xe00] ;  /* 0x000e000005480984 */ /* 0x0004620000000800 */
[C---:B------:R-:W-:Y:S04]  /*9f90*/  ISETP.NE.AND P0, PT, R101.reuse, 0x4, PT ;  /* 0x000000046500780c */ /* 0x040fe80003f05270 */
[----:B------:R-:W-:Y:S02]  /*9fa0*/  SEL R101, R101, RZ, P0 ;  /* 0x000000ff65657207 */ /* 0x000fe40000000000 */
[----:B----4-:R-:W-:Y:S02]  /*9fb0*/  SEL R39, RZ, 0x1, P0 ;  /* 0x00000001ff277807 */ /* 0x010fe40000000000 */
.L_x_127:
[----:B------:R-:W-:Y:S05]  /*9fc0*/  BSYNC B1 ;  /* 0x0000000000017941 */ /* 0x000fea0003800000 */
.L_x_126:
        /* <DEDUP_REMOVED lines=21> */
.L_x_131:
        /* <DEDUP_REMOVED lines=9> */
[----:B------:R-:W-:Y:S02]  /*a1b0*/  @P6 SHF.L.U32 R104, R39, 0x1f, RZ ;  /* 0x0000001f27686819 */ /* 0x000fe400000006ff */
        /* <DEDUP_REMOVED lines=131> */
.L_x_133:
[----:B------:R-:W-:Y:S05]  /*a9f0*/  BSYNC.RECONVERGENT B0 ;  /* 0x0000000000007941 */ /* 0x000fea0003800200 */
.L_x_132:
        /* <DEDUP_REMOVED lines=19> */
[----:B------:R-:W-:Y:S04]  /*ab30*/  SHF.L.U32 R6, R39, 0x1f, RZ ;  /* 0x0000001f27067819 */ /* 0x000fe800000006ff */
[----:B------:R-:W1:Y:S02]  /*ab40*/  SYNCS.PHASECHK.TRANS64.TRYWAIT P0, [R3+URZ+0x60], R6 ;  /* 0x00006006030075a7 */ /* 0x000e6400080011ff */
[----:B-1----:R-:W-:Y:S05]  /*ab50*/  @!P0 BRA `(.L_x_138) ;  /* 0x0000004800188947 */ /* 0x002fea0003800000 */
.L_x_137:
[----:B------:R-:W-:Y:S05]  /*ab60*/  BSYNC B0 ;  /* 0x0000000000007941 */ /* 0x000fea0003800000 */
.L_x_136:
[----:B------:R-:W-:Y:S11]  /*ab70*/  ISETP.NE.AND P0, PT, R103, RZ, PT ;  /* 0x000000ff6700720c */ /* 0x000ff60003f05270 */
[----:B------:R-:W-:Y:S02]  /*ab80*/  @!UPT UIADD3 URZ, UPT, UPT, URZ, URZ, URZ ;  /* 0x000000fffffff290 */ /* 0x000fe4000fffe0ff */
[----:B------:R-:W2:Y:S01]  /*ab90*/  @P0 LDS R40, [R4+0x200] ;  /* 0x0002000004280984 */ /* 0x000ea20000000800 */
[C---:B-1----:R-:W-:Y:S02]  /*aba0*/  @P0 IMAD R3, R101.reuse, 0x4000, R79 ;  /* 0x0000400065030824 */ /* 0x042fe400078e024f */
[C---:B------:R-:W-:Y:S01]  /*abb0*/  @P0 IMAD R5, R101.reuse, 0x4000, R90 ;  /* 0x0000400065050824 */ /* 0x040fe200078e025a */
[----:B------:R-:W4:Y:S01]  /*abc0*/  @P0 LDS R45, [R4+0x400] ;  /* 0x00040000042d0984 */ /* 0x000f220000000800 */
[----:B------:R-:W-:Y:S03]  /*abd0*/  VIADD R101, R101, 0x1 ;  /* 0x0000000165657836 */ /* 0x000fe60000000000 */
[----:B------:R-:W1:Y:S04]  /*abe0*/  @P0 LDS R49, [R4+0x600] ;  /* 0x0006000004310984 */ /* 0x000e680000000800 */
        /* <DEDUP_REMOVED lines=30> */
[----:B-----5:R-:W-:Y:S02]  /*add0*/  SEL R0, RZ, 0x1, P0 ;  /* 0x00000001ff007807 */ /* 0x020fe40000000000 */
[----:B------:R-:W-:Y:S02]  /*ade0*/  SEL R101, R101, RZ, P0 ;  /* 0x000000ff65657207 */ /* 0x000fe40000000000 */
[----:B--2-4-:R-:W-:Y:S02]  /*adf0*/  LOP3.LUT R39, R39, R0, RZ, 0x3c, !PT ;  /* 0x0000000027277212 */ /* 0x014fe400078e3cff */
.L_x_135:
[----:B------:R-:W-:Y:S05]  /*ae00*/  BSYNC B1 ;  /* 0x0000000000017941 */ /* 0x000fea0003800000 */
.L_x_134:
[----:B------:R-:W-:Y:S05]  /*ae10*/  VIADD R38, R37, UR40 ;  /* 0x0000002825267c36 */ /* 0x000fea0008000000 */
[----:B-1----:R-:W-:Y:S04]  /*ae20*/  SHF.R.U32.HI R3, RZ, 0x15, R38 ;  /* 0x00000015ff037819 */ /* 0x002fe80000011626 */
[----:B------:R-:W-:Y:S11]  /*ae30*/  LOP3.LUT P0, RZ, R3, 0x3, R80, 0x48, !PT ;  /* 0x0000000303ff7812 */ /* 0x000ff60007804850 */
[----:B------:R-:W-:Y:S02]  /*ae40*/  @!UPT UIADD3 URZ, UPT, UPT, URZ, URZ, URZ ;  /* 0x000000fffffff290 */ /* 0x000fe4000fffe0ff */
[----:B------:R-:W-:Y:S05]  /*ae50*/  @!P0 BRA `(.L_x_139) ;  /* 0x0000000000408947 */ /* 0x000fea0003800000 */
[----:B------:R-:W1:Y:S01]  /*ae60*/  LDCU.64 UR8, c[0x4][0x70] ;  /* 0x01000e00ff0877ac */ /* 0x000e620008000a00 */
[----:B------:R-:W-:Y:S01]  /*ae70*/  MOV R15, 0x0 ;  /* 0x00000000000f7802 */ /* 0x000fe20000000f00 */
[----:B------:R-:W-:Y:S02]  /*ae80*/  HFMA2 R12, -RZ, RZ, 0, 5.9604644775390625e-08 ;  /* 0x00000001ff0c7431 */ /* 0x000fe400000001ff */
[----:B------:R-:W-:Y:S02]  /*ae90*/  IMAD.MOV.U32 R8, RZ, RZ, 0x192 ;  /* 0x00000192ff087424 */ /* 0x000fe400078e00ff */
[----:B------:R-:W-:Y:S01]  /*aea0*/  IMAD.MOV.U32 R13, RZ, RZ, RZ ;  /* 0x000000ffff0d7224 */ /* 0x000fe200078e00ff */
[----:B------:R-:W2:Y:S01]  /*aeb0*/  LDCU.64 UR6, c[0x4][0x78] ;  /* 0x01000f00ff0677ac */ /* 0x000ea20008000a00 */
[----:B------:R-:W4:Y:S01]  /*aec0*/  LDC.64 R14, c[0x4][R15] ;  /* 0x010000000f0e7b82 */ /* 0x000f220000000a00 */
[----:B------:R-:W5:Y:S01]  /*aed0*/  LDCU.64 UR4, c[0x4][0x10] ;  /* 0x01000200ff0477ac */ /* 0x000f620008000a00 */
[----:B-1----:R-:W-:Y:S01]  /*aee0*/  MOV R5, UR9 ;  /* 0x0000000900057c02 */ /* 0x002fe20008000f00 */
[----:B------:R-:W-:Y:S01]  /*aef0*/  IMAD.U32 R4, RZ, RZ, UR8 ;  /* 0x00000008ff047e24 */ /* 0x000fe2000f8e00ff */
[----:B--2---:R-:W-:Y:S01]  /*af00*/  MOV R7, UR7 ;  /* 0x0000000700077c02 */ /* 0x004fe20008000f00 */
[----:B------:R-:W-:Y:S01]  /*af10*/  IMAD.U32 R6, RZ, RZ, UR6 ;  /* 0x00000006ff067e24 */ /* 0x000fe2000f8e00ff */
[----:B-----5:R-:W-:Y:S01]  /*af20*/  MOV R11, UR5 ;  /* 0x00000005000b7c02 */ /* 0x020fe20008000f00 */
[----:B------:R-:W-:Y:S02]  /*af30*/  IMAD.U32 R10, RZ, RZ, UR4 ;  /* 0x00000004ff0a7e24 */ /* 0x000fe4000f8e00ff */
[----:B------:R-:W-:Y:S07]  /*af40*/  LEPC R20, `(.L_x_139) ;  /* 0x000000001014794e */ /* 0x000fee0000000000 */
[----:B---34-:R-:W-:Y:S05]  /*af50*/  CALL.ABS.NOINC R14 ;  /* 0x000000000e007343 */ /* 0x018fea0003c00000 */
.L_x_139:
[----:B------:R-:W-:Y:S05]  /*af60*/  WARPSYNC.ALL ;  /* 0x0000000000007948 */ /* 0x000fea0003800000 */
[----:B------:R-:W-:Y:S01]  /*af70*/  R2UR UR4, R38 ;  /* 0x00000000260472ca */ /* 0x000fe200000e0000 */
[----:B------:R-:W-:Y:S01]  /*af80*/  BSSY.RECONVERGENT B0, `(.L_x_140) ;  /* 0x000008d000007945 */ /* 0x000fe20003800200 */
[----:B------:R-:W-:Y:S02]  /*af90*/  ISETP.NE.AND P6, PT, R100, RZ, PT ;  /* 0x000000ff6400720c */ /* 0x000fe40003fc5270 */
[----:B------:R-:W-:Y:S02]  /*afa0*/  ISETP.NE.AND P0, PT, R95, RZ, PT ;  /* 0x000000ff5f00720c */ /* 0x000fe40003f05270 */
[----:B------:R-:W-:Y:S02]  /*afb0*/  MOV R3, UR50 ;  /* 0x0000003200037c02 */ /* 0x000fe40008000f00 */
[----:B------:R-:W-:Y:S05]  /*afc0*/  MOV R0, UR54 ;  /* 0x0000003600007c02 */ /* 0x000fea0008000f00 */
[----:B------:R-:W1:Y:S02]  /*afd0*/  LDTM.x32 R4, tmem[UR4] ;  /* 0x00000004000479ee */ /* 0x000e6400082c0000 */
        /* <DEDUP_REMOVED lines=109> */
[----:B------:R-:W-:Y:S02]  /*b6b0*/  UIADD3 UR5, UPT, UPT, UR46, 0x200, URZ ;  /* 0x000002002e057890 */ /* 0x000fe4000fffe0ff */
[----:B------:R-:W-:Y:S02]  /*b6c0*/  UIADD3 UR4, UP0, UPT, UR56, 0x880, URZ ;  /* 0x0000088038047890 */ /* 0x000fe4000ff1e0ff */
[----:B------:R-:W-:Y:S02]  /*b6d0*/  UIADD3 UR10, UPT, UPT, UR53, UR40, URZ ;  /* 0x00000028350a7290 */ /* 0x000fe4000fffe0ff */
[----:B------:R-:W-:Y:S01]  /*b6e0*/  MOV R88, UR5 ;  /* 0x0000000500587c02 */ /* 0x000fe20008000f00 */
[----:B------:R-:W-:Y:S01]  /*b6f0*/  UIADD3.X UR5, UPT, UPT, URZ, UR57, URZ, UP0, !UPT ;  /* 0x00000039ff057290 */ /* 0x000fe200087fe4ff */
[----:B------:R-:W-:Y:S02]  /*b700*/  UMOV UR9, UR49 ;  /* 0x0000003100097c82 */ /* 0x000fe40008000000 */
[----:B------:R-:W-:Y:S01]  /*b710*/  R2UR UR8, R88 ;  /* 0x00000000580872ca */ /* 0x000fe200000e0000 */
[----:B------:R-:W-:Y:S01]  /*b720*/  UMOV UR11, UR36 ;  /* 0x00000024000b7c82 */ /* 0x000fe20008000000 */
[----:B------:R-:W-:Y:S02]  /*b730*/  UIADD3 UR17, UPT, UPT, UR49, 0x20, URZ ;  /* 0x0000002031117890 */ /* 0x000fe4000fffe0ff */
[----:B------:R-:W-:Y:S01]  /*b740*/  UIADD3 UR16, UPT, UPT, UR46, 0x1200, URZ ;  /* 0x000012002e107890 */ /* 0x000fe2000fffe0ff */
        /* <DEDUP_REMOVED lines=12> */
[----:B------:R2:W-:Y:S05]  /*b810*/  UTMASTG.3D [UR20], [UR4] ;  /* 0x00000014040073b5 */ /* 0x0005ea0008010000 */
[----:B------:R2:W-:Y:S01]  /*b820*/  UTMASTG.3D [UR12], [UR4] ;  /* 0x0000000c040073b5 */ /* 0x0005e20008010000 */
[----:B------:R0:W-:Y:S01]  /*b830*/  UTMACMDFLUSH ;  /* 0x00000000000079b7 */ /* 0x0001e20000000000 */
[----:B--2---:R-:W-:Y:S04]  /*b840*/  DEPBAR.LE SB0, 0x1 ;  /* 0x000080400000791a */ /* 0x004fe80000000000 */
.L_x_141:
[----:B------:R-:W-:Y:S05]  /*b850*/  BSYNC.RECONVERGENT B0 ;  /* 0x0000000000007941 */ /* 0x000fea0003800200 */
.L_x_140:
        /* <DEDUP_REMOVED lines=22> */
.L_x_145:
[----:B------:R-:W-:Y:S05]  /*b9c0*/  BSYNC B0 ;  /* 0x0000000000007941 */ /* 0x000fea0003800000 */
.L_x_144:
        /* <DEDUP_REMOVED lines=41> */
.L_x_143:
[----:B------:R-:W-:Y:S05]  /*bc60*/  BSYNC B1 ;  /* 0x0000000000017941 */ /* 0x000fea0003800000 */
.L_x_142:
        /* <DEDUP_REMOVED lines=21> */
.L_x_147:
        /* <DEDUP_REMOVED lines=141> */
.L_x_149:
[----:B------:R-:W-:Y:S05]  /*c690*/  BSYNC.RECONVERGENT B0 ;  /* 0x0000000000007941 */ /* 0x000fea0003800200 */
.L_x_148:
        /* <DEDUP_REMOVED lines=22> */
.L_x_153:
[----:B------:R-:W-:Y:S05]  /*c800*/  BSYNC B0 ;  /* 0x0000000000007941 */ /* 0x000fea0003800000 */
.L_x_152:
        /* <DEDUP_REMOVED lines=41> */
.L_x_151:
[----:B------:R-:W-:Y:S05]  /*caa0*/  BSYNC B1 ;  /* 0x0000000000017941 */ /* 0x000fea0003800000 */
.L_x_150:
        /* <DEDUP_REMOVED lines=21> */
.L_x_155:
        /* <DEDUP_REMOVED lines=141> */
.L_x_157:
[----:B------:R-:W-:Y:S05]  /*d4d0*/  BSYNC.RECONVERGENT B0 ;  /* 0x0000000000007941 */ /* 0x000fea0003800200 */
.L_x_156:
[----:B------:R-:W-:Y:S01]  /*d4e0*/  BAR.SYNC.DEFER_BLOCKING 0x1, 0x80 ;  /* 0x0042000000007b1d */ /* 0x000fe20000010000 */
[----:B------:R-:W-:Y:S02]  /*d4f0*/  UIADD3 UR4, UPT, UPT, UR47, 0x1, URZ ;  /* 0x000000012f047890 */ /* 0x000fe4000fffe0ff */
[----:B------:R-:W-:Y:S02]  /*d500*/  UISETP.NE.AND UP0, UPT, UR37, URZ, UPT ;  /* 0x000000ff2500728c */ /* 0x000fe4000bf05270 */
[----:B------:R-:W-:Y:S02]  /*d510*/  UISETP.NE.AND UP1, UPT, UR4, 0x4, UPT ;  /* 0x000000040400788c */ /* 0x000fe4000bf25270 */
[----:B------:R-:W-:Y:S02]  /*d520*/  USEL UR40, URZ, 0xe0, !UP0 ;  /* 0x000000e0ff287887 */ /* 0x000fe4000c000000 */
[----:B------:R-:W-:Y:S01]  /*d530*/  USEL UR52, UR4, URZ, UP1 ;  /* 0x000000ff04347287 */ /* 0x000fe20008800000 */
[----:B------:R2:W-:Y:S01]  /*d540*/  @P6 SYNCS.ARRIVE.TRANS64.RED.A1T0 RZ, [R0+URZ], RZ ;  /* 0x000000ff00ff69a7 */ /* 0x0005e200081004ff */
[----:B------:R-:W-:Y:S01]  /*d550*/  BSSY B1, `(.L_x_158) ;  /* 0x0000033000017945 */ /* 0x000fe20003800000 */
[----:B------:R-:W4:Y:S02]  /*d560*/  @P6 SYNCS.PHASECHK.TRANS64.TRYWAIT P0, [R3+URZ+0x60], R104 ;  /* 0x00006068030065a7 */ /* 0x000f2400080011ff */
[----:B----4-:R-:W-:Y:S01]  /*d570*/  @P6 SEL R102, RZ, 0x1, !P0 ;  /* 0x00000001ff666807 */ /* 0x010fe20004000000 */
[----:B--2---:R-:W-:Y:S06]  /*d580*/  @!P6 BRA `(.L_x_159) ;  /* 0x0000000000bce947 */ /* 0x004fec0003800000 */
        /* <DEDUP_REMOVED lines=10> */
.L_x_161:
[----:B------:R-:W-:Y:S05]  /*d630*/  BSYNC B0 ;  /* 0x0000000000007941 */ /* 0x000fea0003800000 */
.L_x_160:
[----:B------:R-:W-:Y:S11]  /*d640*/  ISETP.NE.AND P0, PT, R103, RZ, PT ;  /* 0x000000ff6700720c */ /* 0x000ff60003f05270 */
[----:B------:R-:W-:Y:S02]  /*d650*/  @!UPT UIADD3 URZ, UPT, UPT, URZ, URZ, URZ ;  /* 0x000000fffffff290 */ /* 0x000fe4000fffe0ff */
[----:B------:R2:W4:Y:S01]  /*d660*/  @P0 LDS R40, [R4+0x200] ;  /* 0x0002000004280984 */ /* 0x0005220000000800 */
[C---:B-1----:R-:W-:Y:S01]  /*d670*/  @P0 IMAD R3, R101.reuse, 0x4000, R79 ;  /* 0x0000400065030824 */ /* 0x042fe200078e024f */
[----:B------:R-:W-:Y:S02]  /*d680*/  @P0 LEA R101, R101, R90, 0xe ;  /* 0x0000005a65650211 */ /* 0x000fe400078e70ff */
        /* <DEDUP_REMOVED lines=31> */
.L_x_159:
[----:B------:R-:W-:Y:S05]  /*d880*/  BSYNC B1 ;  /* 0x0000000000017941 */ /* 0x000fea0003800000 */
.L_x_158:
        /* <DEDUP_REMOVED lines=21> */
.L_x_163:
[----:B------:R-:W-:Y:S05]  /*d9e0*/  WARPSYNC.ALL ;  /* 0x0000000000007948 */ /* 0x000fea0003800000 */
[----:B------:R-:W-:Y:S01]  /*d9f0*/  R2UR UR4, R37 ;  /* 0x00000000250472ca */ /* 0x000fe200000e0000 */
[----:B------:R-:W-:Y:S01]  /*da00*/  BSSY.RECONVERGENT B0, `(.L_x_164) ;  /* 0x0000083000007945 */ /* 0x000fe20003800200 */
[----:B------:R-:W-:Y:S11]  /*da10*/  ISETP.NE.AND P0, PT, R95, RZ, PT ;  /* 0x000000ff5f00720c */ /* 0x000ff60003f05270 */
[----:B-1----:R-:W1:Y:S02]  /*da20*/  LDTM.x32 R4, tmem[UR4] ;  /* 0x00000004000479ee */ /* 0x002e6400082c0000 */
        /* <DEDUP_REMOVED lines=128> */
.L_x_165:
[----:B------:R-:W-:Y:S05]  /*e230*/  BSYNC.RECONVERGENT B0 ;  /* 0x0000000000007941 */ /* 0x000fea0003800200 */
.L_x_164:
[----:B------:R-:W-:Y:S01]  /*e240*/  BAR.SYNC.DEFER_BLOCKING 0x1, 0x80 ;  /* 0x0042000000007b1d */ /* 0x000fe20000010000 */
[----:B------:R-:W-:Y:S09]  /*e250*/  UISETP.NE.AND UP0, UPT, UR55, -0x8, UPT ;  /* 0xfffffff83700788c */ /* 0x000ff2000bf05270 */
[----:B------:R-:W-:Y:S05]  /*e260*/  BRA.U !UP0, `(.L_x_166) ;  /* 0x0000000108287547 */ /* 0x000fea000b800000 */
[----:B------:R-:W-:Y:S01]  /*e270*/  ISETP.NE.AND P0, PT, R100, RZ, PT ;  /* 0x000000ff6400720c */ /* 0x000fe20003f05270 */
[----:B------:R-:W-:Y:S01]  /*e280*/  IMAD.U32 R3, RZ, RZ, UR52 ;  /* 0x00000034ff037e24 */ /* 0x000fe2000f8e00ff */
[----:B------:R-:W-:Y:S01]  /*e290*/  UIADD3 UR4, UPT, UPT, UR52, 0x1, URZ ;  /* 0x0000000134047890 */ /* 0x000fe2000fffe0ff */
[----:B------:R-:W-:Y:S03]  /*e2a0*/  IMAD.U32 R0, RZ, RZ, UR54 ;  /* 0x00000036ff007e24 */ /* 0x000fe6000f8e00ff */
[----:B------:R-:W-:Y:S04]  /*e2b0*/  UISETP.NE.AND UP0, UPT, UR4, 0x4, UPT ;  /* 0x000000040400788c */ /* 0x000fe8000bf05270 */
[----:B------:R-:W-:Y:S03]  /*e2c0*/  USEL UR52, UR4, URZ, UP0 ;  /* 0x000000ff04347287 */ /* 0x000fe60008000000 */
[----:B------:R-:W-:Y:S05]  /*e2d0*/  @P0 LEA R3, R3, UR46, 0x3 ;  /* 0x0000002e03030c11 */ /* 0x000fea000f8e18ff */
[----:B------:R-:W-:Y:S05]  /*e2e0*/  @P0 VIADD R3, R3, 0x80 ;  /* 0x0000008003030836 */ /* 0x000fea0000000000 */
[----:B------:R-:W-:Y:S04]  /*e2f0*/  @P0 PRMT R0, R0, 0x654, R3 ;  /* 0x0000065400000816 */ /* 0x000fe80000000003 */
[----:B------:R2:W-:Y:S03]  /*e300*/  @P0 SYNCS.ARRIVE.TRANS64.RED.A1T0 RZ, [R0+URZ], RZ ;  /* 0x000000ff00ff09a7 */ /* 0x0005e600081004ff */
.L_x_166:
[----:B------:R-:W-:Y:S01]  /*e310*/  R2UR UR6, R99 ;  /* 0x00000000630672ca */ /* 0x000fe200000e0000 */
[----:B------:R-:W-:Y:S01]  /*e320*/  UIADD3 UR55, UPT, UPT, UR55, 0x8, URZ ;  /* 0x0000000837377890 */ /* 0x000fe2000fffe0ff */
[----:B------:R-:W-:Y:S01]  /*e330*/  R2UR UR5, R85 ;  /* 0x00000000550572ca */ /* 0x000fe200000e0000 */
[----:B------:R-:W-:Y:S01]  /*e340*/  ULOP3.LUT UR37, UR37, 0x1, URZ, 0x3c, !UPT ;  /* 0x0000000125257892 */ /* 0x000fe2000f8e3cff */
[----:B------:R-:W-:Y:S02]  /*e350*/  R2UR UR4, R86 ;  /* 0x00000000560472ca */ /* 0x000fe400000e0000 */
[----:B------:R-:W-:Y:S02]  /*e360*/  R2UR UR36, R97 ;  /* 0x00000000612472ca */ /* 0x000fe400000e0000 */
[C---:B------:R-:W-:Y:S04]  /*e370*/  ISETP.NE.AND P0, PT, R91.reuse, 0x2, PT ;  /* 0x000000025b00780c */ /* 0x040fe80003f05270 */
[----:B--2---:R-:W-:Y:S01]  /*e380*/  SEL R0, RZ, 0x1, P0 ;  /* 0x00000001ff007807 */ /* 0x004fe20000000000 */
[----:B------:R-:W-:Y:S01]  /*e390*/  UISETP.NE.AND UP0, UPT, UR6, URZ, UPT ;  /* 0x000000ff0600728c */ /* 0x000fe2000bf05270 */
[----:B------:R-:W-:Y:S01]  /*e3a0*/  SEL R91, R91, RZ, P0 ;  /* 0x000000ff5b5b7207 */ /* 0x000fe20000000000 */
[----:B------:R-:W-:Y:S01]  /*e3b0*/  UIADD3 UR27, UPT, UPT, UR38, UR5, URZ ;  /* 0x00000005261b7290 */ /* 0x000fe2000fffe0ff */
[----:B------:R-:W-:Y:S01]  /*e3c0*/  LOP3.LUT R93, R93, R0, RZ, 0x3c, !PT ;  /* 0x000000005d5d7212 */ /* 0x000fe200078e3cff */
[----:B------:R-:W-:Y:S05]  /*e3d0*/  UIADD3 UR26, UPT, UPT, UR39, UR4, URZ ;  /* 0x00000004271a7290 */ /* 0x000fea000fffe0ff */
[----:B------:R-:W-:Y:S07]  /*e3e0*/  BRA.U UP0, `(.L_x_167) ;  /* 0xffffff7d00b07547 */ /* 0x000fee000b83ffff */
[----:B------:R-:W-:Y:S01]  /*e3f0*/  R2UR UR4, R87 ;  /* 0x00000000570472ca */ /* 0x000fe200000e0000 */
[----:B------:R-:W-:-:S12]  /*e400*/  UIADD3 UR5, UPT, UPT, UR46, 0x100, URZ ;  /* 0x000001002e057890 */ /* 0x000fd8000fffe0ff */
[----:B------:R-:W-:Y:S02]  /*e410*/  UISETP.NE.AND UP0, UPT, UR4, URZ, UPT ;  /* 0x000000ff0400728c */ /* 0x000fe4000bf05270 */
[----:B------:R-:W-:-:S04]  /*e420*/  ULOP3.LUT UR4, UR54, 0x1, URZ, 0x3c, !UPT ;  /* 0x0000000136047892 */ /* 0x000fc8000f8e3cff */
[----:B------:R-:W-:-:S09]  /*e430*/  UPRMT UR4, UR4, 0x654, UR5 ;  /* 0x0000065404047896 */ /* 0x000fd20008000005 */
[----:B------:R-:W-:Y:S01]  /*e440*/  SYNCS.ARRIVE.TRANS64.RED.A1T0 RZ, [UR4], RZ ;  /* 0x000000ffffff79a7 */ /* 0x000fe20008100404 */
[----:B------:R-:W-:Y:S01]  /*e450*/  SYNCS.ARRIVE.TRANS64.A1T0 RZ, [UR46+0x100], RZ ;  /* 0x000100ffffff79a7 */ /* 0x000fe2000810002e */
[----:B------:R-:W-:Y:S05]  /*e460*/  BRA.U !UP0, `(.L_x_168) ;  /* 0x0000000108487547 */ /* 0x000fea000b800000 */
[----:B------:R-:W2:Y:S02]  /*e470*/  LDCU.64 UR4, c[0x0][0xa90] ;  /* 0x00015200ff0477ac */ /* 0x000ea40008000a00 */
[----:B--2---:R-:W-:-:S04]  /*e480*/  UISETP.NE.U32.AND UP0, UPT, UR4, URZ, UPT ;  /* 0x000000ff0400728c */ /* 0x004fc8000bf05070 */
[----:B------:R-:W-:-:S09]  /*e490*/  UISETP.NE.AND.EX UP0, UPT, UR5, URZ, UPT, UP0 ;  /* 0x000000ff0500728c */ /* 0x000fd2000bf05300 */
[----:B------:R-:W-:Y:S05]  /*e4a0*/  BRA.U UP0, `(.L_x_169) ;  /* 0x00000001000c7547 */ /* 0x000fea000b800000 */
[----:B------:R-:W-:-:S13]  /*e4b0*/  FSETP.NEU.AND P0, PT, R41, RZ, PT ;  /* 0x000000ff2900720b */ /* 0x000fda0003f0d000 */
[----:B------:R-:W-:Y:S05]  /*e4c0*/  @!P0 EXIT ;  /* 0x000000000000894d */ /* 0x000fea0003800000 */
[----:B------:R-:W-:Y:S05]  /*e4d0*/  BRA `(.L_x_168) ;  /* 0x00000000002c7947 */ /* 0x000fea0003800000 */
.L_x_169:
[----:B------:R-:W-:Y:S01]  /*e4e0*/  ISETP.NE.AND P0, PT, R89, RZ, PT ;  /* 0x000000ff5900720c */ /* 0x000fe20003f05270 */
[----:B------:R-:W-:-:S12]  /*e4f0*/  BSSY.RECONVERGENT B0, `(.L_x_168) ;  /* 0x0000009000007945 */ /* 0x000fd80003800200 */
[----:B------:R-:W-:Y:S05]  /*e500*/  @P0 BRA `(.L_x_170) ;  /* 0x0000000000140947 */ /* 0x000fea0003800000 */
[----:B------:R-:W2:Y:S02]  /*e510*/  LDCU.64 UR4, c[0x0][0xa88] ;  /* 0x00015100ff0477ac */ /* 0x000ea40008000a00 */
[----:B--2---:R-:W-:-:S04]  /*e520*/  ISETP.NE.U32.AND P0, PT, RZ, UR4, PT ;  /* 0x00000004ff007c0c */ /* 0x004fc8000bf05070 */
[----:B------:R-:W-:-:S13]  /*e530*/  ISETP.NE.AND.EX P0, PT, RZ, UR5, PT, P0 ;  /* 0x00000005ff007c0c */ /* 0x000fda000bf05300 */
[----:B------:R-:W-:Y:S05]  /*e540*/  @!P0 EXIT ;  /* 0x000000000000894d */ /* 0x000fea0003800000 */
[----:B------:R-:W-:Y:S05]  /*e550*/  BRA `(.L_x_171) ;  /* 0x0000000000087947 */ /* 0x000fea0003800000 */
.L_x_170:
[----:B------:R-:W-:-:S13]  /*e560*/  FSETP.NEU.AND P0, PT, R41, RZ, PT ;  /* 0x000000ff2900720b */ /* 0x000fda0003f0d000 */
[----:B------:R-:W-:Y:S05]  /*e570*/  @!P0 EXIT ;  /* 0x000000000000894d */ /* 0x000fea0003800000 */
.L_x_171:
[----:B------:R-:W-:Y:S05]  /*e580*/  BSYNC.RECONVERGENT B0 ;  /* 0x0000000000007941 */ /* 0x000fea0003800200 */
.L_x_168:
[----:B------:R-:W-:Y:S01]  /*e590*/  ULEA UR4, UR52, UR46, 0x3 ;  /* 0x0000002e34047291 */ /* 0x000fe2000f8e18ff */
[----:B------:R-:W-:-:S04]  /*e5a0*/  DEPBAR.LE SB0, 0x0 ;  /* 0x000080000000791a */ /* 0x000fc80000000000 */
[----:B------:R-:W-:-:S04]  /*e5b0*/  UIADD3 UR4, UPT, UPT, UR4, 0x80, URZ ;  /* 0x0000008004047890 */ /* 0x000fc8000fffe0ff */
[----:B------:R-:W-:-:S09]  /*e5c0*/  UPRMT UR4, UR54, 0x654, UR4 ;  /* 0x0000065436047896 */ /* 0x000fd20008000004 */
[----:B------:R-:W-:Y:S01]  /*e5d0*/  SYNCS.ARRIVE.TRANS64.RED.A1T0 RZ, [UR4], RZ ;  /* 0x000000ffffff79a7 */ /* 0x000fe20008100404 */
[----:B------:R-:W-:Y:S05]  /*e5e0*/  EXIT ;  /* 0x000000000000794d */ /* 0x000fea0003800000 */
.L_x_24:
[----:B------:R1:W1:Y:S02]  /*e5f0*/  SYNCS.PHASECHK.TRANS64.TRYWAIT P0, [R3+URZ+0xf0], R2 ;  /* 0x0000f002030075a7 */ /* 0x00026400080011ff */
[----:B-1----:R-:W-:Y:S05]  /*e600*/  @!P0 NANOSLEEP.SYNCS 0x989680 ;  /* 0x009896800000895d */ /* 0x002fea0003900000 */
[----:B------:R-:W1:Y:S02]  /*e610*/  @!P0 SYNCS.PHASECHK.TRANS64 P0, [R3+URZ+0xf0], R2 ;  /* 0x0000f002030085a7 */ /* 0x000e6400080010ff */
[----:B-1----:R-:W-:Y:S05]  /*e620*/  @!P0 BRA `(.L_x_24) ;  /* 0xfffffffc00f08947 */ /* 0x002fea000383ffff */
[----:B------:R-:W-:Y:S05]  /*e630*/  BRA `(.L_x_172) ;  /* 0xffffff3000947947 */ /* 0x000fea000383ffff */
.L_x_27:
[----:B------:R-:W-:-:S07]  /*e640*/  MOV R0, UR9 ;  /* 0x0000000900007c02 */ /* 0x000fce0008000f00 */
.L_x_173:
[----:B-1----:R1:W2:Y:S02]  /*e650*/  SYNCS.PHASECHK.TRANS64.TRYWAIT P0, [R0+URZ+0x30], R3 ;  /* 0x00003003000075a7 */ /* 0x0022a400080011ff */
[----:B--2---:R-:W-:Y:S05]  /*e660*/  @!P0 NANOSLEEP.SYNCS 0x989680 ;  /* 0x009896800000895d */ /* 0x004fea0003900000 */
[----:B------:R-:W2:Y:S02]  /*e670*/  @!P0 SYNCS.PHASECHK.TRANS64 P0, [R0+URZ+0x30], R3 ;  /* 0x00003003000085a7 */ /* 0x000ea400080010ff */
[----:B--2---:R-:W-:Y:S05]  /*e680*/  @!P0 BRA `(.L_x_173) ;  /* 0xfffffffc00f08947 */ /* 0x004fea000383ffff */
[----:B------:R-:W-:Y:S05]  /*e690*/  BRA `(.L_x_26) ;  /* 0xffffff3000fc7947 */ /* 0x000fea000383ffff */
.L_x_29:
[----:B-1----:R1:W2:Y:S02]  /*e6a0*/  SYNCS.PHASECHK.TRANS64.TRYWAIT P0, [R3+URZ+0xb0], R0 ;  /* 0x0000b000030075a7 */ /* 0x0022a400080011ff */
[----:B--2---:R-:W-:Y:S05]  /*e6b0*/  @!P0 NANOSLEEP.SYNCS 0x989680 ;  /* 0x009896800000895d */ /* 0x004fea0003900000 */
[----:B------:R-:W2:Y:S02]  /*e6c0*/  @!P0 SYNCS.PHASECHK.TRANS64 P0, [R3+URZ+0xb0], R0 ;  /* 0x0000b000030085a7 */ /* 0x000ea400080010ff */
[----:B--2---:R-:W-:Y:S05]  /*e6d0*/  @!P0 BRA `(.L_x_29) ;  /* 0xfffffffc00f08947 */ /* 0x004fea000383ffff */
[----:B------:R-:W-:Y:S05]  /*e6e0*/  BRA `(.L_x_174) ;  /* 0xffffff3400807947 */ /* 0x000fea000383ffff */
.L_x_33:
[----:B-1----:R-:W-:-:S07]  /*e6f0*/  MOV R0, UR4 ;  /* 0x0000000400007c02 */ /* 0x002fce0008000f00 */
.L_x_175:
[----:B-1----:R1:W2:Y:S02]  /*e700*/  SYNCS.PHASECHK.TRANS64.TRYWAIT P0, [R0+URZ], R3 ;  /* 0x00000003000075a7 */ /* 0x0022a400080011ff */
[----:B--2---:R-:W-:Y:S05]  /*e710*/  @!P0 NANOSLEEP.SYNCS 0x989680 ;  /* 0x009896800000895d */ /* 0x004fea0003900000 */
[----:B------:R-:W2:Y:S02]  /*e720*/  @!P0 SYNCS.PHASECHK.TRANS64 P0, [R0+URZ], R3 ;  /* 0x00000003000085a7 */ /* 0x000ea400080010ff */
[----:B--2---:R-:W-:Y:S05]  /*e730*/  @!P0 BRA `(.L_x_175) ;  /* 0xfffffffc00f08947 */ /* 0x004fea000383ffff */
[----:B------:R-:W-:Y:S05]  /*e740*/  BRA `(.L_x_176) ;  /* 0xffffff3c00247947 */ /* 0x000fea000383ffff */
.L_x_34:
[----:B------:R-:W-:-:S07]  /*e750*/  MOV R0, UR5 ;  /* 0x0000000500007c02 */ /* 0x000fce0008000f00 */
.L_x_177:
[----:B-1----:R1:W2:Y:S02]  /*e760*/  SYNCS.PHASECHK.TRANS64.TRYWAIT P0, [R0+URZ], R3 ;  /* 0x00000003000075a7 */ /* 0x0022a400080011ff */
[----:B--2---:R-:W-:Y:S05]  /*e770*/  @!P0 NANOSLEEP.SYNCS 0x989680 ;  /* 0x009896800000895d */ /* 0x004fea0003900000 */
[----:B------:R-:W2:Y:S02]  /*e780*/  @!P0 SYNCS.PHASECHK.TRANS64 P0, [R0+URZ], R3 ;  /* 0x00000003000085a7 */ /* 0x000ea400080010ff */
[----:B--2---:R-:W-:Y:S05]  /*e790*/  @!P0 BRA `(.L_x_177) ;  /* 0xfffffffc00f08947 */ /* 0x004fea000383ffff */
[----:B------:R-:W-:Y:S05]  /*e7a0*/  BRA `(.L_x_178) ;  /* 0xffffff3c00307947 */ /* 0x000fea000383ffff */
.L_x_35:
[----:B------:R-:W-:-:S07]  /*e7b0*/  MOV R0, UR5 ;  /* 0x0000000500007c02 */ /* 0x000fce0008000f00 */
.L_x_179:
[----:B-1----:R1:W2:Y:S02]  /*e7c0*/  SYNCS.PHASECHK.TRANS64.TRYWAIT P0, [R0+URZ], R3 ;  /* 0x00000003000075a7 */ /* 0x0022a400080011ff */
[----:B--2---:R-:W-:Y:S05]  /*e7d0*/  @!P0 NANOSLEEP.SYNCS 0x989680 ;  /* 0x009896800000895d */ /* 0x004fea0003900000 */
[----:B------:R-:W2:Y:S02]  /*e7e0*/  @!P0 SYNCS.PHASECHK.TRANS64 P0, [R0+URZ], R3 ;  /* 0x00000003000085a7 */ /* 0x000ea400080010ff */
[----:B--2---:R-:W-:Y:S05]  /*e7f0*/  @!P0 BRA `(.L_x_179) ;  /* 0xfffffffc00f08947 */ /* 0x004fea000383ffff */
[----:B------:R-:W-:Y:S05]  /*e800*/  BRA `(.L_x_180) ;  /* 0xffffff3c003c7947 */ /* 0x000fea000383ffff */
.L_x_36:
[----:B------:R-:W-:-:S07]  /*e810*/  MOV R0, UR5 ;  /* 0x0000000500007c02 */ /* 0x000fce0008000f00 */
.L_x_181:
[----:B-1----:R1:W2:Y:S02]  /*e820*/  SYNCS.PHASECHK.TRANS64.TRYWAIT P0, [R0+URZ], R3 ;  /* 0x00000003000075a7 */ /* 0x0022a400080011ff */
[----:B--2---:R-:W-:Y:S05]  /*e830*/  @!P0 NANOSLEEP.SYNCS 0x989680 ;  /* 0x009896800000895d */ /* 0x004fea0003900000 */
[----:B------:R-:W2:Y:S02]  /*e840*/  @!P0 SYNCS.PHASECHK.TRANS64 P0, [R0+URZ], R3 ;  /* 0x00000003000085a7 */ /* 0x000ea400080010ff */
[----:B--2---:R-:W-:Y:S05]  /*e850*/  @!P0 BRA `(.L_x_181) ;  /* 0xfffffffc00f08947 */ /* 0x004fea000383ffff */
[----:B------:R-:W-:Y:S05]  /*e860*/  BRA `(.L_x_182) ;  /* 0xffffff3c00487947 */ /* 0x000fea000383ffff */
.L_x_37:
[----:B------:R-:W-:-:S07]  /*e870*/  MOV R0, UR5 ;  /* 0x0000000500007c02 */ /* 0x000fce0008000f00 */
.L_x_183:
[----:B-1----:R1:W2:Y:S02]  /*e880*/  SYNCS.PHASECHK.TRANS64.TRYWAIT P0, [R0+URZ], R3 ;  /* 0x00000003000075a7 */ /* 0x0022a400080011ff */
[----:B--2---:R-:W-:Y:S05]  /*e890*/  @!P0 NANOSLEEP.SYNCS 0x989680 ;  /* 0x009896800000895d */ /* 0x004fea0003900000 */
[----:B------:R-:W2:Y:S02]  /*e8a0*/  @!P0 SYNCS.PHASECHK.TRANS64 P0, [R0+URZ], R3 ;  /* 0x00000003000085a7 */ /* 0x000ea400080010ff */
[----:B--2---:R-:W-:Y:S05]  /*e8b0*/  @!P0 BRA `(.L_x_183) ;  /* 0xfffffffc00f08947 */ /* 0x004fea000383ffff */
[----:B------:R-:W-:Y:S05]  /*e8c0*/  BRA `(.L_x_184) ;  /* 0xffffff3c00547947 */ /* 0x000fea000383ffff */
.L_x_40:
[----:B-1----:R1:W2:Y:S02]  /*e8d0*/  SYNCS.PHASECHK.TRANS64.TRYWAIT P0, [R0+URZ+0xe0], R5 ;  /* 0x0000e005000075a7 */ /* 0x0022a400080011ff */
[----:B--2---:R-:W-:Y:S05]  /*e8e0*/  @!P0 NANOSLEEP.SYNCS 0x989680 ;  /* 0x009896800000895d */ /* 0x004fea0003900000 */
[----:B------:R-:W2:Y:S02]  /*e8f0*/  @!P0 SYNCS.PHASECHK.TRANS64 P0, [R0+URZ+0xe0], R5 ;  /* 0x0000e005000085a7 */ /* 0x000ea400080010ff */
[----:B--2---:R-:W-:Y:S05]  /*e900*/  @!P0 BRA `(.L_x_40) ;  /* 0xfffffffc00f08947 */ /* 0x004fea000383ffff */
[----:B------:R-:W-:Y:S05]  /*e910*/  BRA `(.L_x_185) ;  /* 0xffffff3c00b07947 */ /* 0x000fea000383ffff */
.L_x_41:
[----:B------:R-:W-:-:S07]  /*e920*/  MOV R0, UR4 ;  /* 0x0000000400007c02 */ /* 0x000fce0008000f00 */
.L_x_186:
[----:B-1----:R1:W2:Y:S02]  /*e930*/  SYNCS.PHASECHK.TRANS64.TRYWAIT P0, [R0+URZ+0xc0], R7 ;  /* 0x0000c007000075a7 */ /* 0x0022a400080011ff */
[----:B--2---:R-:W-:Y:S05]  /*e940*/  @!P0 NANOSLEEP.SYNCS 0x989680 ;  /* 0x009896800000895d */ /* 0x004fea0003900000 */
[----:B------:R-:W2:Y:S02]  /*e950*/  @!P0 SYNCS.PHASECHK.TRANS64 P0, [R0+URZ+0xc0], R7 ;  /* 0x0000c007000085a7 */ /* 0x000ea400080010ff */
[----:B--2---:R-:W-:Y:S05]  /*e960*/  @!P0 BRA `(.L_x_186) ;  /* 0xfffffffc00f08947 */ /* 0x004fea000383ffff */
[----:B------:R-:W-:Y:S05]  /*e970*/  BRA `(.L_x_187) ;  /* 0xffffff3c00c07947 */ /* 0x000fea000383ffff */
.L_x_42:
[----:B-1----:R1:W2:Y:S02]  /*e980*/  SYNCS.PHASECHK.TRANS64.TRYWAIT P1, [R0+URZ+0xb0], R5 ;  /* 0x0000b005000075a7 */ /* 0x0022a400080211ff */
[----:B--2---:R-:W-:Y:S05]  /*e990*/  @!P1 NANOSLEEP.SYNCS 0x989680 ;  /* 0x009896800000995d */ /* 0x004fea0003900000 */
[----:B------:R-:W2:Y:S02]  /*e9a0*/  @!P1 SYNCS.PHASECHK.TRANS64 P1, [R0+URZ+0xb0], R5 ;  /* 0x0000b005000095a7 */ /* 0x000ea400080210ff */
[----:B--2---:R-:W-:Y:S05]  /*e9b0*/  @!P1 BRA `(.L_x_42) ;  /* 0xfffffffc00f09947 */ /* 0x004fea000383ffff */
[----:B------:R-:W-:Y:S05]  /*e9c0*/  BRA `(.L_x_188) ;  /* 0xffffff3c00f07947 */ /* 0x000fea000383ffff */
.L_x_45:
[----:B------:R-:W-:-:S07]  /*e9d0*/  MOV R0, UR4 ;  /* 0x0000000400007c02 */ /* 0x000fce0008000f00 */
.L_x_189:
[----:B-1----:R1:W2:Y:S02]  /*e9e0*/  SYNCS.PHASECHK.TRANS64.TRYWAIT P0, [R0+URZ+0xc0], R3 ;  /* 0x0000c003000075a7 */ /* 0x0022a400080011ff */
[----:B--2---:R-:W-:Y:S05]  /*e9f0*/  @!P0 NANOSLEEP.SYNCS 0x989680 ;  /* 0x009896800000895d */ /* 0x004fea0003900000 */
[----:B------:R-:W2:Y:S02]  /*ea00*/  @!P0 SYNCS.PHASECHK.TRANS64 P0, [R0+URZ+0xc0], R3 ;  /* 0x0000c003000085a7 */ /* 0x000ea400080010ff */
[----:B--2---:R-:W-:Y:S05]  /*ea10*/  @!P0 BRA `(.L_x_189) ;  /* 0xfffffffc00f08947 */ /* 0x004fea000383ffff */
[----:B------:R-:W-:Y:S05]  /*ea20*/  BRA `(.L_x_44) ;  /* 0xffffff4000447947 */ /* 0x000fea000383ffff */
.L_x_54:
[----:B-1----:R-:W-:-:S04]  /*ea30*/  MOV R5, UR5 ;  /* 0x0000000500057c02 */ /* 0x002fc80008000f00 */
[----:B------:R1:W2:Y:S03]  /*ea40*/  SYNCS.PHASECHK.TRANS64.TRYWAIT P0, [R5+URZ+0x8], R6 ;  /* 0x00000806050075a7 */ /* 0x0002a600080011ff */
[----:B--2---:R-:W-:Y:S05]  /*ea50*/  @!P0 NANOSLEEP.SYNCS 0x989680 ;  /* 0x009896800000895d */ /* 0x004fea0003900000 */
[----:B------:R-:W2:Y:S02]  /*ea60*/  @!P0 SYNCS.PHASECHK.TRANS64 P0, [R5+URZ+0x8], R6 ;  /* 0x00000806050085a7 */ /* 0x000ea400080010ff */
[----:B--2---:R-:W-:Y:S05]  /*ea70*/  @!P0 BRA `(.L_x_54) ;  /* 0xfffffffc00ec8947 */ /* 0x004fea000383ffff */
[----:B------:R-:W-:Y:S05]  /*ea80*/  BRA `(.L_x_53) ;  /* 0xffffff4000fc7947 */ /* 0x000fea000383ffff */
.L_x_56:
[----:B------:R-:W-:Y:S01]  /*ea90*/  BSSY B0, `(.L_x_190) ;  /* 0x0000006000007945 */ /* 0x000fe20003800000 */
[----:B------:R-:W-:-:S07]  /*eaa0*/  MOV R15, 0xffffffff ;  /* 0xffffffff000f7802 */ /* 0x000fce0000000f00 */
[----:B-1---5:R-:W-:Y:S05]  /*eab0*/  WARPSYNC.COLLECTIVE R15, `(.L_x_191) ;  /* 0x000000000f0c7348 */ /* 0x022fea0003c00000 */
[----:B------:R-:W-:Y:S02]  /*eac0*/  ELECT P6, UR79, PT ;  /* 0x00000000004f782f */ /* 0x000fe400038c0000 */
[----:B------:R-:W-:Y:S01]  /*ead0*/  MOV R14, UR79 ;  /* 0x0000004f000e7c02 */ /* 0x000fe20008000f00 */
[----:B-1---5:R-:W-:Y:S10]  /*eae0*/  ENDCOLLECTIVE ;  /* 0x000000000000791b */ /* 0x022ff40003800000 */
.L_x_191:
[----:B------:R-:W-:Y:S05]  /*eaf0*/  BSYNC B0 ;  /* 0x0000000000007941 */ /* 0x000fea0003800000 */
.L_x_190:
[----:B------:R-:W-:Y:S01]  /*eb00*/  PLOP3.LUT P0, PT, P6, PT, PT, 0x80, 0x8 ;  /* 0x000000000008781c */ /* 0x000fe2000370f070 */
[----:B------:R-:W-:-:S12]  /*eb10*/  BRA `(.L_x_192) ;  /* 0xffffff4400287947 */ /* 0x000fd8000383ffff */
.L_x_58:
[----:B-1----:R-:W-:-:S04]  /*eb20*/  MOV R3, UR5 ;  /* 0x0000000500037c02 */ /* 0x002fc80008000f00 */
[----:B------:R1:W2:Y:S03]  /*eb30*/  SYNCS.PHASECHK.TRANS64.TRYWAIT P0, [R3+URZ+0x8], R4 ;  /* 0x00000804030075a7 */ /* 0x0002a600080011ff */
[----:B--2---:R-:W-:Y:S05]  /*eb40*/  @!P0 NANOSLEEP.SYNCS 0x989680 ;  /* 0x009896800000895d */ /* 0x004fea0003900000 */
[----:B------:R-:W2:Y:S02]  /*eb50*/  @!P0 SYNCS.PHASECHK.TRANS64 P0, [R3+URZ+0x8], R4 ;  /* 0x00000804030085a7 */ /* 0x000ea400080010ff */
[----:B--2---:R-:W-:Y:S05]  /*eb60*/  @!P0 BRA `(.L_x_58) ;  /* 0xfffffffc00ec8947 */ /* 0x004fea000383ffff */
[----:B------:R-:W-:Y:S05]  /*eb70*/  BRA `(.L_x_57) ;  /* 0xffffff44002c7947 */ /* 0x000fea000383ffff */
.L_x_59:
[----:B-1----:R1:W2:Y:S02]  /*eb80*/  SYNCS.PHASECHK.TRANS64.TRYWAIT P0, [R0+URZ+0xb0], R5 ;  /* 0x0000b005000075a7 */ /* 0x0022a400080011ff */
[----:B--2---:R-:W-:Y:S05]  /*eb90*/  @!P0 NANOSLEEP.SYNCS 0x989680 ;  /* 0x009896800000895d */ /* 0x004fea0003900000 */
[----:B------:R-:W2:Y:S02]  /*eba0*/  @!P0 SYNCS.PHASECHK.TRANS64 P0, [R0+URZ+0xb0], R5 ;  /* 0x0000b005000085a7 */ /* 0x000ea400080010ff */
[----:B--2---:R-:W-:Y:S05]  /*ebb0*/  @!P0 BRA `(.L_x_59) ;  /* 0xfffffffc00f08947 */ /* 0x004fea000383ffff */
[----:B------:R-:W-:Y:S05]  /*ebc0*/  BRA `(.L_x_193) ;  /* 0xffffff4800047947 */ /* 0x000fea000383ffff */
.L_x_63:
[----:B-1----:R-:W-:Y:S07]  /*ebd0*/  MOV R0, UR8 ;  /* 0x0000000800007c02 */ /* 0x002fee0008000f00 */
.L_x_194:
[----:B-1----:R1:W2:Y:S02]  /*ebe0*/  SYNCS.PHASECHK.TRANS64.TRYWAIT P0, [R0+URZ], R5 ;  /* 0x00000005000075a7 */ /* 0x0022a400080011ff */
[----:B--2---:R-:W-:Y:S05]  /*ebf0*/  @!P0 NANOSLEEP.SYNCS 0x989680 ;  /* 0x009896800000895d */ /* 0x004fea0003900000 */
[----:B------:R-:W2:Y:S02]  /*ec00*/  @!P0 SYNCS.PHASECHK.TRANS64 P0, [R0+URZ], R5 ;  /* 0x00000005000085a7 */ /* 0x000ea400080010ff */
[----:B--2---:R-:W-:Y:S05]  /*ec10*/  @!P0 BRA `(.L_x_194) ;  /* 0xfffffffc00f08947 */ /* 0x004fea000383ffff */
[----:B------:R-:W-:Y:S05]  /*ec20*/  BRA `(.L_x_62) ;  /* 0xffffff4800747947 */ /* 0x000fea000383ffff */
.L_x_65:
[----:B-1----:R-:W-:Y:S07]  /*ec30*/  MOV R0, UR13 ;  /* 0x0000000d00007c02 */ /* 0x002fee0008000f00 */
.L_x_195:
[----:B-1----:R1:W3:Y:S02]  /*ec40*/  SYNCS.PHASECHK.TRANS64.TRYWAIT P0, [R0+URZ+0xd8], R5 ;  /* 0x0000d805000075a7 */ /* 0x0022e400080011ff */
[----:B---3--:R-:W-:Y:S05]  /*ec50*/  @!P0 NANOSLEEP.SYNCS 0x989680 ;  /* 0x009896800000895d */ /* 0x008fea0003900000 */
[----:B------:R-:W3:Y:S02]  /*ec60*/  @!P0 SYNCS.PHASECHK.TRANS64 P0, [R0+URZ+0xd8], R5 ;  /* 0x0000d805000085a7 */ /* 0x000ee400080010ff */
[----:B---3--:R-:W-:Y:S05]  /*ec70*/  @!P0 BRA `(.L_x_195) ;  /* 0xfffffffc00f08947 */ /* 0x008fea000383ffff */
[----:B------:R-:W-:Y:S05]  /*ec80*/  BRA `(.L_x_64) ;  /* 0xffffff4800a87947 */ /* 0x000fea000383ffff */
.L_x_68:
[----:B------:R-:W-:-:S07]  /*ec90*/  MOV R0, UR13 ;  /* 0x0000000d00007c02 */ /* 0x000fce0008000f00 */
.L_x_196:
[----:B---3--:R3:W4:Y:S02]  /*eca0*/  SYNCS.PHASECHK.TRANS64.TRYWAIT P0, [R0+URZ+0x100], R3 ;  /* 0x00010003000075a7 */ /* 0x00872400080011ff */
[----:B----4-:R-:W-:Y:S05]  /*ecb0*/  @!P0 NANOSLEEP.SYNCS 0x989680 ;  /* 0x009896800000895d */ /* 0x010fea0003900000 */
[----:B------:R-:W4:Y:S02]  /*ecc0*/  @!P0 SYNCS.PHASECHK.TRANS64 P0, [R0+URZ+0x100], R3 ;  /* 0x00010003000085a7 */ /* 0x000f2400080010ff */
[----:B----4-:R-:W-:Y:S05]  /*ecd0*/  @!P0 BRA `(.L_x_196) ;  /* 0xfffffffc00f08947 */ /* 0x010fea000383ffff */
[----:B------:R-:W-:Y:S05]  /*ece0*/  BRA `(.L_x_197) ;  /* 0xffffff4c00207947 */ /* 0x000fea000383ffff */
.L_x_73:
[----:B-1----:R1:W2:Y:S02]  /*ecf0*/  SYNCS.PHASECHK.TRANS64.TRYWAIT P0, [R8+URZ+0xb0], R5 ;  /* 0x0000b005080075a7 */ /* 0x0022a400080011ff */
[----:B--2---:R-:W-:Y:S05]  /*ed00*/  @!P0 NANOSLEEP.SYNCS 0x989680 ;  /* 0x009896800000895d */ /* 0x004fea0003900000 */
[----:B------:R-:W2:Y:S02]  /*ed10*/  @!P0 SYNCS.PHASECHK.TRANS64 P0, [R8+URZ+0xb0], R5 ;  /* 0x0000b005080085a7 */ /* 0x000ea400080010ff */
[----:B--2---:R-:W-:Y:S05]  /*ed20*/  @!P0 BRA `(.L_x_73) ;  /* 0xfffffffc00f08947 */ /* 0x004fea000383ffff */
[----:B------:R-:W-:Y:S05]  /*ed30*/  BRA `(.L_x_198) ;  /* 0xffffff5000547947 */ /* 0x000fea000383ffff */
.L_x_76:
[----:B------:R-:W-:Y:S07]  /*ed40*/  MOV R0, UR21 ;  /* 0x0000001500007c02 */ /* 0x000fee0008000f00 */
.L_x_199:
[----:B-1----:R1:W2:Y:S02]  /*ed50*/  SYNCS.PHASECHK.TRANS64.TRYWAIT P0, [R0+URZ+0xa8], R5 ;  /* 0x0000a805000075a7 */ /* 0x0022a400080011ff */
[----:B--2---:R-:W-:Y:S05]  /*ed60*/  @!P0 NANOSLEEP.SYNCS 0x989680 ;  /* 0x009896800000895d */ /* 0x004fea0003900000 */
[----:B------:R-:W2:Y:S02]  /*ed70*/  @!P0 SYNCS.PHASECHK.TRANS64 P0, [R0+URZ+0xa8], R5 ;  /* 0x0000a805000085a7 */ /* 0x000ea400080010ff */
[----:B--2---:R-:W-:Y:S05]  /*ed80*/  @!P0 BRA `(.L_x_199) ;  /* 0xfffffffc00f08947 */ /* 0x004fea000383ffff */
[----:B------:R-:W-:Y:S05]  /*ed90*/  BRA `(.L_x_75) ;  /* 0xffffff5400d07947 */ /* 0x000fea000383ffff */
.L_x_79:
[----:B------:R-:W-:Y:S07]  /*eda0*/  MOV R5, UR21 ;  /* 0x0000001500057c02 */ /* 0x000fee0008000f00 */
.L_x_200:
[----:B-1----:R1:W2:Y:S02]  /*edb0*/  SYNCS.PHASECHK.TRANS64.TRYWAIT P0, [R5+URZ+0x80], R6 ;  /* 0x00008006050075a7 */ /* 0x0022a400080011ff */
[----:B--2---:R-:W-:Y:S05]  /*edc0*/  @!P0 NANOSLEEP.SYNCS 0x989680 ;  /* 0x009896800000895d */ /* 0x004fea0003900000 */
[----:B------:R-:W2:Y:S02]  /*edd0*/  @!P0 SYNCS.PHASECHK.TRANS64 P0, [R5+URZ+0x80], R6 ;  /* 0x00008006050085a7 */ /* 0x000ea400080010ff */
[----:B--2---:R-:W-:Y:S05]  /*ede0*/  @!P0 BRA `(.L_x_200) ;  /* 0xfffffffc00f08947 */ /* 0x004fea000383ffff */
[----:B------:R-:W-:Y:S05]  /*edf0*/  BRA `(.L_x_201) ;  /* 0xffffff5800347947 */ /* 0x000fea000383ffff */
.L_x_80:
[----:B------:R-:W-:Y:S07]  /*ee00*/  MOV R5, UR21 ;  /* 0x0000001500057c02 */ /* 0x000fee0008000f00 */
.L_x_202:
[----:B-1----:R1:W2:Y:S02]  /*ee10*/  SYNCS.PHASECHK.TRANS64.TRYWAIT P0, [R5+URZ+0x88], R6 ;  /* 0x00008806050075a7 */ /* 0x0022a400080011ff */
[----:B--2---:R-:W-:Y:S05]  /*ee20*/  @!P0 NANOSLEEP.SYNCS 0x989680 ;  /* 0x009896800000895d */ /* 0x004fea0003900000 */
[----:B------:R-:W2:Y:S02]  /*ee30*/  @!P0 SYNCS.PHASECHK.TRANS64 P0, [R5+URZ+0x88], R6 ;  /* 0x00008806050085a7 */ /* 0x000ea400080010ff */
[----:B--2---:R-:W-:Y:S05]  /*ee40*/  @!P0 BRA `(.L_x_202) ;  /* 0xfffffffc00f08947 */ /* 0x004fea000383ffff */
[----:B------:R-:W-:Y:S05]  /*ee50*/  BRA `(.L_x_203) ;  /* 0xffffff5800e87947 */ /* 0x000fea000383ffff */
.L_x_81:
[----:B------:R-:W-:Y:S07]  /*ee60*/  MOV R5, UR21 ;  /* 0x0000001500057c02 */ /* 0x000fee0008000f00 */
.L_x_204:
[----:B-1----:R1:W2:Y:S02]  /*ee70*/  SYNCS.PHASECHK.TRANS64.TRYWAIT P0, [R5+URZ+0x90], R6 ;  /* 0x00009006050075a7 */ /* 0x0022a400080011ff */
[----:B--2---:R-:W-:Y:S05]  /*ee80*/  @!P0 NANOSLEEP.SYNCS 0x989680 ;  /* 0x009896800000895d */ /* 0x004fea0003900000 */
[----:B------:R-:W2:Y:S02]  /*ee90*/  @!P0 SYNCS.PHASECHK.TRANS64 P0, [R5+URZ+0x90], R6 ;  /* 0x00009006050085a7 */ /* 0x000ea400080010ff */
[----:B--2---:R-:W-:Y:S05]  /*eea0*/  @!P0 BRA `(.L_x_204) ;  /* 0xfffffffc00f08947 */ /* 0x004fea000383ffff */
[----:B------:R-:W-:Y:S05]  /*eeb0*/  BRA `(.L_x_205) ;  /* 0xffffff5c00a47947 */ /* 0x000fea000383ffff */
.L_x_82:
[----:B------:R-:W-:Y:S07]  /*eec0*/  MOV R5, UR21 ;  /* 0x0000001500057c02 */ /* 0x000fee0008000f00 */
.L_x_206:
[----:B-1----:R1:W2:Y:S02]  /*eed0*/  SYNCS.PHASECHK.TRANS64.TRYWAIT P0, [R5+URZ+0x98], R6 ;  /* 0x00009806050075a7 */ /* 0x0022a400080011ff */
[----:B--2---:R-:W-:Y:S05]  /*eee0*/  @!P0 NANOSLEEP.SYNCS 0x989680 ;  /* 0x009896800000895d */ /* 0x004fea0003900000 */
[----:B------:R-:W2:Y:S02]  /*eef0*/  @!P0 SYNCS.PHASECHK.TRANS64 P0, [R5+URZ+0x98], R6 ;  /* 0x00009806050085a7 */ /* 0x000ea400080010ff */
[----:B--2---:R-:W-:Y:S05]  /*ef00*/  @!P0 BRA `(.L_x_206) ;  /* 0xfffffffc00f08947 */ /* 0x004fea000383ffff */
[----:B------:R-:W-:Y:S05]  /*ef10*/  BRA `(.L_x_207) ;  /* 0xffffff60005c7947 */ /* 0x000fea000383ffff */
.L_x_83:
[----:B------:R-:W-:Y:S07]  /*ef20*/  MOV R0, UR21 ;  /* 0x0000001500007c02 */ /* 0x000fee0008000f00 */
.L_x_208:
[----:B-1----:R1:W2:Y:S02]  /*ef30*/  SYNCS.PHASECHK.TRANS64.TRYWAIT P0, [R0+URZ+0x80], R7 ;  /* 0x00008007000075a7 */ /* 0x0022a400080011ff */
[----:B--2---:R-:W-:Y:S05]  /*ef40*/  @!P0 NANOSLEEP.SYNCS 0x989680 ;  /* 0x009896800000895d */ /* 0x004fea0003900000 */
[----:B------:R-:W2:Y:S02]  /*ef50*/  @!P0 SYNCS.PHASECHK.TRANS64 P0, [R0+URZ+0x80], R7 ;  /* 0x00008007000085a7 */ /* 0x000ea400080010ff */
[----:B--2---:R-:W-:Y:S05]  /*ef60*/  @!P0 BRA `(.L_x_208) ;  /* 0xfffffffc00f08947 */ /* 0x004fea000383ffff */
[----:B------:R-:W-:Y:S05]  /*ef70*/  BRA `(.L_x_209) ;  /* 0xffffff6000ec7947 */ /* 0x000fea000383ffff */
.L_x_84:
[----:B------:R-:W-:Y:S07]  /*ef80*/  MOV R0, UR21 ;  /* 0x0000001500007c02 */ /* 0x000fee0008000f00 */
.L_x_210:
[----:B-1----:R1:W2:Y:S02]  /*ef90*/  SYNCS.PHASECHK.TRANS64.TRYWAIT P0, [R0+URZ+0x88], R7 ;  /* 0x00008807000075a7 */ /* 0x0022a400080011ff */
[----:B--2---:R-:W-:Y:S05]  /*efa0*/  @!P0 NANOSLEEP.SYNCS 0x989680 ;  /* 0x009896800000895d */ /* 0x004fea0003900000 */
[----:B------:R-:W2:Y:S02]  /*efb0*/  @!P0 SYNCS.PHASECHK.TRANS64 P0, [R0+URZ+0x88], R7 ;  /* 0x00008807000085a7 */ /* 0x000ea400080010ff */
[----:B--2---:R-:W-:Y:S05]  /*efc0*/  @!P0 BRA `(.L_x_210) ;  /* 0xfffffffc00f08947 */ /* 0x004fea000383ffff */
[----:B------:R-:W-:Y:S05]  /*efd0*/  BRA `(.L_x_211) ;  /* 0xffffff6400747947 */ /* 0x000fea000383ffff */
.L_x_85:
[----:B------:R-:W-:Y:S07]  /*efe0*/  MOV R0, UR21 ;  /* 0x0000001500007c02 */ /* 0x000fee0008000f00 */
.L_x_212:
[----:B-1----:R1:W2:Y:S02]  /*eff0*/  SYNCS.PHASECHK.TRANS64.TRYWAIT P0, [R0+URZ+0x90], R7 ;  /* 0x00009007000075a7 */ /* 0x0022a400080011ff */
[----:B--2---:R-:W-:Y:S05]  /*f000*/  @!P0 NANOSLEEP.SYNCS 0x989680 ;  /* 0x009896800000895d */ /* 0x004fea0003900000 */
[----:B------:R-:W2:Y:S02]  /*f010*/  @!P0 SYNCS.PHASECHK.TRANS64 P0, [R0+URZ+0x90], R7 ;  /* 0x00009007000085a7 */ /* 0x000ea400080010ff */
[----:B--2---:R-:W-:Y:S05]  /*f020*/  @!P0 BRA `(.L_x_212) ;  /* 0xfffffffc00f08947 */ /* 0x004fea000383ffff */
[----:B------:R-:W-:Y:S05]  /*f030*/  BRA `(.L_x_213) ;  /* 0xffffff6800187947 */ /* 0x000fea000383ffff */
.L_x_86:
[----:B------:R-:W-:Y:S07]  /*f040*/  MOV R0, UR21 ;  /* 0x0000001500007c02 */ /* 0x000fee0008000f00 */
.L_x_214:
[----:B-1----:R1:W2:Y:S02]  /*f050*/  SYNCS.PHASECHK.TRANS64.TRYWAIT P0, [R0+URZ+0x98], R7 ;  /* 0x00009807000075a7 */ /* 0x0022a400080011ff */
[----:B--2---:R-:W-:Y:S05]  /*f060*/  @!P0 NANOSLEEP.SYNCS 0x989680 ;  /* 0x009896800000895d */ /* 0x004fea0003900000 */
[----:B------:R-:W2:Y:S02]  /*f070*/  @!P0 SYNCS.PHASECHK.TRANS64 P0, [R0+URZ+0x98], R7 ;  /* 0x00009807000085a7 */ /* 0x000ea400080010ff */
[----:B--2---:R-:W-:Y:S05]  /*f080*/  @!P0 BRA `(.L_x_214) ;  /* 0xfffffffc00f08947 */ /* 0x004fea000383ffff */
[----:B------:R-:W-:Y:S05]  /*f090*/  BRA `(.L_x_215) ;  /* 0xffffff6800bc7947 */ /* 0x000fea000383ffff */
.L_x_88:
[----:B-1----:R-:W-:-:S07]  /*f0a0*/  MOV R3, UR21 ;  /* 0x0000001500037c02 */ /* 0x002fce0008000f00 */
.L_x_216:
[----:B-1----:R1:W2:Y:S02]  /*f0b0*/  SYNCS.PHASECHK.TRANS64.TRYWAIT P0, [R3+URZ+0x80], R6 ;  /* 0x00008006030075a7 */ /* 0x0022a400080011ff */
[----:B--2---:R-:W-:Y:S05]  /*f0c0*/  @!P0 NANOSLEEP.SYNCS 0x989680 ;  /* 0x009896800000895d */ /* 0x004fea0003900000 */
[----:B------:R-:W2:Y:S02]  /*f0d0*/  @!P0 SYNCS.PHASECHK.TRANS64 P0, [R3+URZ+0x80], R6 ;  /* 0x00008006030085a7 */ /* 0x000ea400080010ff */
[----:B--2---:R-:W-:Y:S05]  /*f0e0*/  @!P0 BRA `(.L_x_216) ;  /* 0xfffffffc00f08947 */ /* 0x004fea000383ffff */
[----:B------:R-:W-:Y:S05]  /*f0f0*/  BRA `(.L_x_217) ;  /* 0xffffff6c00847947 */ /* 0x000fea000383ffff */
.L_x_89:
[----:B-1----:R-:W-:-:S07]  /*f100*/  MOV R3, UR21 ;  /* 0x0000001500037c02 */ /* 0x002fce0008000f00 */
.L_x_218:
[----:B-1----:R1:W2:Y:S02]  /*f110*/  SYNCS.PHASECHK.TRANS64.TRYWAIT P0, [R3+URZ+0x88], R6 ;  /* 0x00008806030075a7 */ /* 0x0022a400080011ff */
[----:B--2---:R-:W-:Y:S05]  /*f120*/  @!P0 NANOSLEEP.SYNCS 0x989680 ;  /* 0x009896800000895d */ /* 0x004fea0003900000 */
[----:B------:R-:W2:Y:S02]  /*f130*/  @!P0 SYNCS.PHASECHK.TRANS64 P0, [R3+URZ+0x88], R6 ;  /* 0x00008806030085a7 */ /* 0x000ea400080010ff */
[----:B--2---:R-:W-:Y:S05]  /*f140*/  @!P0 BRA `(.L_x_218) ;  /* 0xfffffffc00f08947 */ /* 0x004fea000383ffff */
[----:B------:R-:W-:Y:S05]  /*f150*/  BRA `(.L_x_219) ;  /* 0xffffff6c00747947 */ /* 0x000fea000383ffff */
.L_x_90:
[----:B-1----:R-:W-:-:S07]  /*f160*/  MOV R3, UR21 ;  /* 0x0000001500037c02 */ /* 0x002fce0008000f00 */
.L_x_220:
[----:B-1----:R1:W2:Y:S02]  /*f170*/  SYNCS.PHASECHK.TRANS64.TRYWAIT P0, [R3+URZ+0x90], R6 ;  /* 0x00009006030075a7 */ /* 0x0022a400080011ff */
[----:B--2---:R-:W-:Y:S05]  /*f180*/  @!P0 NANOSLEEP.SYNCS 0x989680 ;  /* 0x009896800000895d */ /* 0x004fea0003900000 */
[----:B------:R-:W2:Y:S02]  /*f190*/  @!P0 SYNCS.PHASECHK.TRANS64 P0, [R3+URZ+0x90], R6 ;  /* 0x00009006030085a7 */ /* 0x000ea400080010ff */
[----:B--2---:R-:W-:Y:S05]  /*f1a0*/  @!P0 BRA `(.L_x_220) ;  /* 0xfffffffc00f08947 */ /* 0x004fea000383ffff */
[----:B------:R-:W-:Y:S05]  /*f1b0*/  BRA `(.L_x_221) ;  /* 0xffffff6c00687947 */ /* 0x000fea000383ffff */
.L_x_92:
[----:B-1----:R1:W2:Y:S02]  /*f1c0*/  SYNCS.PHASECHK.TRANS64.TRYWAIT P0, [R0+URZ+0xb0], R3 ;  /* 0x0000b003000075a7 */ /* 0x0022a400080011ff */
[----:B--2---:R-:W-:Y:S05]  /*f1d0*/  @!P0 NANOSLEEP.SYNCS 0x989680 ;  /* 0x009896800000895d */ /* 0x004fea0003900000 */
[----:B------:R-:W2:Y:S02]  /*f1e0*/  @!P0 SYNCS.PHASECHK.TRANS64 P0, [R0+URZ+0xb0], R3 ;  /* 0x0000b003000085a7 */ /* 0x000ea400080010ff */
[----:B--2---:R-:W-:Y:S05]  /*f1f0*/  @!P0 BRA `(.L_x_92) ;  /* 0xfffffffc00f08947 */ /* 0x004fea000383ffff */
[----:B------:R-:W-:Y:S05]  /*f200*/  BRA `(.L_x_222) ;  /* 0xffffff70003c7947 */ /* 0x000fea000383ffff */
.L_x_103:
[----:B-1----:R-:W-:Y:S04]  /*f210*/  MOV R3, UR46 ;  /* 0x0000002e00037c02 */ /* 0x002fe80008000f00 */
[----:B------:R1:W3:Y:S03]  /*f220*/  SYNCS.PHASECHK.TRANS64.TRYWAIT P0, [R3+URZ+0x60], R4 ;  /* 0x00006004030075a7 */ /* 0x0002e600080011ff */
[----:B---3--:R-:W-:Y:S05]  /*f230*/  @!P0 NANOSLEEP.SYNCS 0x989680 ;  /* 0x009896800000895d */ /* 0x008fea0003900000 */
[----:B------:R-:W3:Y:S02]  /*f240*/  @!P0 SYNCS.PHASECHK.TRANS64 P0, [R3+URZ+0x60], R4 ;  /* 0x00006004030085a7 */ /* 0x000ee400080010ff */
[----:B---3--:R-:W-:Y:S05]  /*f250*/  @!P0 BRA `(.L_x_103) ;  /* 0xfffffffc00ec8947 */ /* 0x008fea000383ffff */
[----:B------:R-:W-:Y:S05]  /*f260*/  BRA `(.L_x_102) ;  /* 0xffffff80000c7947 */ /* 0x000fea000383ffff */
.L_x_105:
[----:B-1----:R-:W-:Y:S04]  /*f270*/  MOV R3, UR46 ;  /* 0x0000002e00037c02 */ /* 0x002fe80008000f00 */
[----:B------:R1:W4:Y:S03]  /*f280*/  SYNCS.PHASECHK.TRANS64.TRYWAIT P1, [R3+URZ+0xd0], R0 ;  /* 0x0000d000030075a7 */ /* 0x00032600080211ff */
[----:B----4-:R-:W-:Y:S05]  /*f290*/  @!P1 NANOSLEEP.SYNCS 0x989680 ;  /* 0x009896800000995d */ /* 0x010fea0003900000 */
[----:B------:R-:W4:Y:S02]  /*f2a0*/  @!P1 SYNCS.PHASECHK.TRANS64 P1, [R3+URZ+0xd0], R0 ;  /* 0x0000d000030095a7 */ /* 0x000f2400080210ff */
[----:B----4-:R-:W-:Y:S05]  /*f2b0*/  @!P1 BRA `(.L_x_105) ;  /* 0xfffffffc00ec9947 */ /* 0x010fea000383ffff */
[----:B------:R-:W-:Y:S05]  /*f2c0*/  BRA `(.L_x_104) ;  /* 0xffffff8000a47947 */ /* 0x000fea000383ffff */
.L_x_114:
[----:B-1----:R1:W2:Y:S02]  /*f2d0*/  SYNCS.PHASECHK.TRANS64.TRYWAIT P0, [R3+URZ+0x60], R0 ;  /* 0x00006000030075a7 */ /* 0x0022a400080011ff */
[----:B--2---:R-:W-:Y:S05]  /*f2e0*/  @!P0 NANOSLEEP.SYNCS 0x989680 ;  /* 0x009896800000895d */ /* 0x004fea0003900000 */
[----:B------:R-:W2:Y:S02]  /*f2f0*/  @!P0 SYNCS.PHASECHK.TRANS64 P0, [R3+URZ+0x60], R0 ;  /* 0x00006000030085a7 */ /* 0x000ea400080010ff */
[----:B--2---:R-:W-:Y:S05]  /*f300*/  @!P0 BRA `(.L_x_114) ;  /* 0xfffffffc00f08947 */ /* 0x004fea000383ffff */
[----:B------:R-:W-:Y:S05]  /*f310*/  BRA `(.L_x_113) ;  /* 0xffffff8c00807947 */ /* 0x000fea000383ffff */
.L_x_122:
[----:B-1----:R1:W2:Y:S02]  /*f320*/  SYNCS.PHASECHK.TRANS64.TRYWAIT P0, [R3+URZ+0x60], R6 ;  /* 0x00006006030075a7 */ /* 0x0022a400080011ff */
[----:B--2---:R-:W-:Y:S05]  /*f330*/  @!P0 NANOSLEEP.SYNCS 0x989680 ;  /* 0x009896800000895d */ /* 0x004fea0003900000 */
[----:B------:R-:W2:Y:S02]  /*f340*/  @!P0 SYNCS.PHASECHK.TRANS64 P0, [R3+URZ+0x60], R6 ;  /* 0x00006006030085a7 */ /* 0x000ea400080010ff */
[----:B--2---:R-:W-:Y:S05]  /*f350*/  @!P0 BRA `(.L_x_122) ;  /* 0xfffffffc00f08947 */ /* 0x004fea000383ffff */
[----:B------:R-:W-:Y:S05]  /*f360*/  BRA `(.L_x_121) ;  /* 0xffffff9800ec7947 */ /* 0x000fea000383ffff */
.L_x_130:
[----:B-1----:R1:W2:Y:S02]  /*f370*/  SYNCS.PHASECHK.TRANS64.TRYWAIT P0, [R3+URZ+0x60], R6 ;  /* 0x00006006030075a7 */ /* 0x0022a400080011ff */
[----:B--2---:R-:W-:Y:S05]  /*f380*/  @!P0 NANOSLEEP.SYNCS 0x989680 ;  /* 0x009896800000895d */ /* 0x004fea0003900000 */
[----:B------:R-:W2:Y:S02]  /*f390*/  @!P0 SYNCS.PHASECHK.TRANS64 P0, [R3+URZ+0x60], R6 ;  /* 0x00006006030085a7 */ /* 0x000ea400080010ff */
[----:B--2---:R-:W-:Y:S05]  /*f3a0*/  @!P0 BRA `(.L_x_130) ;  /* 0xfffffffc00f08947 */ /* 0x004fea000383ffff */
[----:B------:R-:W-:Y:S05]  /*f3b0*/  BRA `(.L_x_129) ;  /* 0xffffffa8005c7947 */ /* 0x000fea000383ffff */
.L_x_138:
[----:B-1----:R1:W2:Y:S02]  /*f3c0*/  SYNCS.PHASECHK.TRANS64.TRYWAIT P0, [R3+URZ+0x60], R6 ;  /* 0x00006006030075a7 */ /* 0x0022a400080011ff */
[----:B--2---:R-:W-:Y:S05]  /*f3d0*/  @!P0 NANOSLEEP.SYNCS 0x989680 ;  /* 0x009896800000895d */ /* 0x004fea0003900000 */
[----:B------:R-:W2:Y:S02]  /*f3e0*/  @!P0 SYNCS.PHASECHK.TRANS64 P0, [R3+URZ+0x60], R6 ;  /* 0x00006006030085a7 */ /* 0x000ea400080010ff */
[----:B--2---:R-:W-:Y:S05]  /*f3f0*/  @!P0 BRA `(.L_x_138) ;  /* 0xfffffffc00f08947 */ /* 0x004fea000383ffff */
[----:B------:R-:W-:Y:S05]  /*f400*/  BRA `(.L_x_137) ;  /* 0xffffffb400d47947 */ /* 0x000fea000383ffff */
.L_x_146:
[----:B-1----:R1:W2:Y:S02]  /*f410*/  SYNCS.PHASECHK.TRANS64.TRYWAIT P0, [R3+URZ+0x60], R6 ;  /* 0x00006006030075a7 */ /* 0x0022a400080011ff */
[----:B--2---:R-:W-:Y:S05]  /*f420*/  @!P0 NANOSLEEP.SYNCS 0x989680 ;  /* 0x009896800000895d */ /* 0x004fea0003900000 */
[----:B------:R-:W2:Y:S02]  /*f430*/  @!P0 SYNCS.PHASECHK.TRANS64 P0, [R3+URZ+0x60], R6 ;  /* 0x00006006030085a7 */ /* 0x000ea400080010ff */
[----:B--2---:R-:W-:Y:S05]  /*f440*/  @!P0 BRA `(.L_x_146) ;  /* 0xfffffffc00f08947 */ /* 0x004fea000383ffff */
[----:B------:R-:W-:Y:S05]  /*f450*/  BRA `(.L_x_145) ;  /* 0xffffffc400587947 */ /* 0x000fea000383ffff */
.L_x_154:
[----:B-1----:R1:W2:Y:S02]  /*f460*/  SYNCS.PHASECHK.TRANS64.TRYWAIT P0, [R3+URZ+0x60], R6 ;  /* 0x00006006030075a7 */ /* 0x0022a400080011ff */
[----:B--2---:R-:W-:Y:S05]  /*f470*/  @!P0 NANOSLEEP.SYNCS 0x989680 ;  /* 0x009896800000895d */ /* 0x004fea0003900000 */
[----:B------:R-:W2:Y:S02]  /*f480*/  @!P0 SYNCS.PHASECHK.TRANS64 P0, [R3+URZ+0x60], R6 ;  /* 0x00006006030085a7 */ /* 0x000ea400080010ff */
[----:B--2---:R-:W-:Y:S05]  /*f490*/  @!P0 BRA `(.L_x_154) ;  /* 0xfffffffc00f08947 */ /* 0x004fea000383ffff */
[----:B------:R-:W-:Y:S05]  /*f4a0*/  BRA `(.L_x_153) ;  /* 0xffffffd000d47947 */ /* 0x000fea000383ffff */
.L_x_162:
[----:B-1----:R1:W2:Y:S02]  /*f4b0*/  SYNCS.PHASECHK.TRANS64.TRYWAIT P0, [R3+URZ+0x60], R6 ;  /* 0x00006006030075a7 */ /* 0x0022a400080011ff */
[----:B--2---:R-:W-:Y:S05]  /*f4c0*/  @!P0 NANOSLEEP.SYNCS 0x989680 ;  /* 0x009896800000895d */ /* 0x004fea0003900000 */
[----:B------:R-:W2:Y:S02]  /*f4d0*/  @!P0 SYNCS.PHASECHK.TRANS64 P0, [R3+URZ+0x60], R6 ;  /* 0x00006006030085a7 */ /* 0x000ea400080010ff */
[----:B--2---:R-:W-:Y:S05]  /*f4e0*/  @!P0 BRA `(.L_x_162) ;  /* 0xfffffffc00f08947 */ /* 0x004fea000383ffff */
[----:B------:R-:W-:Y:S05]  /*f4f0*/  BRA `(.L_x_161) ;  /* 0xffffffe0004c7947 */ /* 0x000fea000383ffff */
        .weak           $__internal_0_$__cuda_sm10x_tcgen05_guardrail_trap_col_being_dealloced_not_returned_by_alloc
        .type           $__internal_0_$__cuda_sm10x_tcgen05_guardrail_trap_col_being_dealloced_not_returned_by_alloc,@function
        .size           $__internal_0_$__cuda_sm10x_tcgen05_guardrail_trap_col_being_dealloced_not_returned_by_alloc,($__internal_1_$__cuda_sm10x_tcgen05_guardrail_trap_phase_invalid_during_alloc - $__internal_0_$__cuda_sm10x_tcgen05_guardrail_trap_col_being_dealloced_not_returned_by_alloc)
$__internal_0_$__cuda_sm10x_tcgen05_guardrail_trap_col_being_dealloced_not_returned_by_alloc:
[----:B------:R-:W-:Y:S05]  /*f500*/  BPT.TRAP 0x1 ;  /* 0x000000040000795c */ /* 0x000fea0000300000 */
[----:B------:R-:W-:-:S04]  /*f510*/  HFMA2 R3, -RZ, RZ, 0, 0 ;  /* 0x00000000ff037431 */ /* 0x000fc800000001ff */
[----:B------:R-:W-:Y:S05]  /*f520*/  RET.REL.NODEC R2 `(_ZN7cutlass13device_kernelINS_4gemm6kernel13GemmUniversalIN4cute5tupleIJiiiiEEENS1_10collective13CollectiveMmaINS1_41MainloopSm100TmaUmmaWarpSpecializedSparseILi6ELi2ELi1ENS5_IJNS4_1CILi2EEENSA_ILi1EEESC_EEEEENS5_IJNSA_ILi256EEESF_NSA_ILi128EEEEEENS_12float_e4m3_tENS5_IJNS4_6LayoutINS5_IJiNS5_IJSB_iEEEiEEENS5_IJlNS5_IJSC_SB_EEElEEEEENSJ_INS5_IJNS5_IJSG_iEEESP_iEEENS5_IJNS5_IJSG_NSA_ILi16384EEEEEENS5_IJSC_lEEElEEEEEEEESI_NS5_IJlSC_lEEENS4_8TiledMMAINS4_8MMA_AtomIJNS4_32SM100_MMA_F8F6F4_2x1SM_SS_SPARSEISI_SI_fLi256ELi256ELNS4_4UMMA5MajorE0ELS12_0ELNS11_7ScaleInE0ELS13_0EEEEEENSJ_INS5_IJSC_SC_SC_EEENS5_IJNSA_ILi0EEES17_S17_EEEEENS5_IJNS4_10UnderscoreES1A_S1A_EEEEENS4_18SM100_TMA_2SM_LOADENS4_14ComposedLayoutINS4_7SwizzleILi2ELi4ELi3EEENS4_25smem_sparse_ptr_flag_bitsILi2ELi8EEENSJ_INS5_IJNS5_IJSC_NSA_ILi8EEEEEENS5_IJSB_NSA_ILi64EEEEEEEEENS5_IJNS5_IJS17_SG_EEESM_EEEEEEEvNS4_8identityES1D_NS1E_INS1F_ILi3ELi4ELi3EEENS4_18smem_ptr_flag_bitsILi8EEENSJ_INS5_IJS1J_SG_EEENS5_IJSG_SC_EEEEEEEvS1S_EENS_8epilogue10collective18CollectiveEpilogueINS21_23Sm100TmaWarpSpecializedILi4ELi2ELi32ELb1ELb0EEEJNS5_IJSG_SF_SG_EEENS5_IJNSJ_ISG_SC_EENSJ_INSA_ILi32EEESC_EEEEEfNS5_IJSC_llEEEfS2B_NS21_6fusion15FusionCallbacksIS25_NS2C_17LinearCombinationIffffLNS_15FloatRoundStyleE2EEES26_S2A_JEEENS4_5SM1004TMEM4LOAD26SM100_TMEM_LOAD_32dp32b32xENS4_13SM90_TMA_LOADENS1E_INS1F_ILi2ELi5ELi2EEENS1U_ILi32EEENSJ_INS5_IJS28_NSA_ILi4EEEEEENS5_IJSC_S28_EEEEEEENS4_39AutoVectorizingCopyWithAssumedAlignmentILi128EEENS4_14SM90_TMA_STOREES2T_S2V_S2V_EEEvvEEEEvNT_6ParamsE) ;  /* 0xffffff0802b47950 */ /* 0x000fea0003c3ffff */
        .weak           $__internal_1_$__cuda_sm10x_tcgen05_guardrail_trap_phase_invalid_during_alloc
        .type           $__internal_1_$__cuda_sm10x_tcgen05_guardrail_trap_phase_invalid_during_alloc,@function
        .size           $__internal_1_$__cuda_sm10x_tcgen05_guardrail_trap_phase_invalid_during_alloc,($__internal_2_$__cuda_sm10x_tcgen05_guardrail_trap_unallocated_columns_being_dealloced - $__internal_1_$__cuda_sm10x_tcgen05_guardrail_trap_phase_invalid_during_alloc)
$__internal_1_$__cuda_sm10x_tcgen05_guardrail_trap_phase_invalid_during_alloc:
[----:B------:R-:W-:Y:S05]  /*f530*/  BPT.TRAP 0x1 ;  /* 0x000000040000795c */ /* 0x000fea0000300000 */
[----:B------:R-:W-:-:S04]  /*f540*/  MOV R5, 0x0 ;  /* 0x0000000000057802 */ /* 0x000fc80000000f00 */
[----:B------:R-:W-:Y:S05]  /*f550*/  RET.REL.NODEC R4 `(_ZN7cutlass13device_kernelINS_4gemm6kernel13GemmUniversalIN4cute5tupleIJiiiiEEENS1_10collective13CollectiveMmaINS1_41MainloopSm100TmaUmmaWarpSpecializedSparseILi6ELi2ELi1ENS5_IJNS4_1CILi2EEENSA_ILi1EEESC_EEEEENS5_IJNSA_ILi256EEESF_NSA_ILi128EEEEEENS_12float_e4m3_tENS5_IJNS4_6LayoutINS5_IJiNS5_IJSB_iEEEiEEENS5_IJlNS5_IJSC_SB_EEElEEEEENSJ_INS5_IJNS5_IJSG_iEEESP_iEEENS5_IJNS5_IJSG_NSA_ILi16384EEEEEENS5_IJSC_lEEElEEEEEEEESI_NS5_IJlSC_lEEENS4_8TiledMMAINS4_8MMA_AtomIJNS4_32SM100_MMA_F8F6F4_2x1SM_SS_SPARSEISI_SI_fLi256ELi256ELNS4_4UMMA5MajorE0ELS12_0ELNS11_7ScaleInE0ELS13_0EEEEEENSJ_INS5_IJSC_SC_SC_EEENS5_IJNSA_ILi0EEES17_S17_EEEEENS5_IJNS4_10UnderscoreES1A_S1A_EEEEENS4_18SM100_TMA_2SM_LOADENS4_14ComposedLayoutINS4_7SwizzleILi2ELi4ELi3EEENS4_25smem_sparse_ptr_flag_bitsILi2ELi8EEENSJ_INS5_IJNS5_IJSC_NSA_ILi8EEEEEENS5_IJSB_NSA_ILi64EEEEEEEEENS5_IJNS5_IJS17_SG_EEESM_EEEEEEEvNS4_8identityES1D_NS1E_INS1F_ILi3ELi4ELi3EEENS4_18smem_ptr_flag_bitsILi8EEENSJ_INS5_IJS1J_SG_EEENS5_IJSG_SC_EEEEEEEvS1S_EENS_8epilogue10collective18CollectiveEpilogueINS21_23Sm100TmaWarpSpecializedILi4ELi2ELi32ELb1ELb0EEEJNS5_IJSG_SF_SG_EEENS5_IJNSJ_ISG_SC_EENSJ_INSA_ILi32EEESC_EEEEEfNS5_IJSC_llEEEfS2B_NS21_6fusion15FusionCallbacksIS25_NS2C_17LinearCombinationIffffLNS_15FloatRoundStyleE2EEES26_S2A_JEEENS4_5SM1004TMEM4LOAD26SM100_TMEM_LOAD_32dp32b32xENS4_13SM90_TMA_LOADENS1E_INS1F_ILi2ELi5ELi2EEENS1U_ILi32EEENSJ_INS5_IJS28_NSA_ILi4EEEEEENS5_IJSC_S28_EEEEEEENS4_39AutoVectorizingCopyWithAssumedAlignmentILi128EEENS4_14SM90_TMA_STOREES2T_S2V_S2V_EEEvvEEEEvNT_6ParamsE) ;  /* 0xffffff0804a87950 */ /* 0x000fea0003c3ffff */
        .weak           $__internal_2_$__cuda_sm10x_tcgen05_guardrail_trap_unallocated_columns_being_dealloced
        .type           $__internal_2_$__cuda_sm10x_tcgen05_guardrail_trap_unallocated_columns_being_dealloced,@function
        .size           $__internal_2_$__cuda_sm10x_tcgen05_guardrail_trap_unallocated_columns_being_dealloced,(.L_x_224 - $__internal_2_$__cuda_sm10x_tcgen05_guardrail_trap_unallocated_columns_being_dealloced)
$__internal_2_$__cuda_sm10x_tcgen05_guardrail_trap_unallocated_columns_being_dealloced:
[----:B------:R-:W-:Y:S05]  /*f560*/  BPT.TRAP 0x1 ;  /* 0x000000040000795c */ /* 0x000fea0000300000 */
[----:B------:R-:W-:-:S04]  /*f570*/  HFMA2 R3, -RZ, RZ, 0, 0 ;  /* 0x00000000ff037431 */ /* 0x000fc800000001ff */
[----:B------:R-:W-:Y:S05]  /*f580*/  RET.REL.NODEC R2 `(_ZN7cutlass13device_kernelINS_4gemm6kernel13GemmUniversalIN4cute5tupleIJiiiiEEENS1_10collective13CollectiveMmaINS1_41MainloopSm100TmaUmmaWarpSpecializedSparseILi6ELi2ELi1ENS5_IJNS4_1CILi2EEENSA_ILi1EEESC_EEEEENS5_IJNSA_ILi256EEESF_NSA_ILi128EEEEEENS_12float_e4m3_tENS5_IJNS4_6LayoutINS5_IJiNS5_IJSB_iEEEiEEENS5_IJlNS5_IJSC_SB_EEElEEEEENSJ_INS5_IJNS5_IJSG_iEEESP_iEEENS5_IJNS5_IJSG_NSA_ILi16384EEEEEENS5_IJSC_lEEElEEEEEEEESI_NS5_IJlSC_lEEENS4_8TiledMMAINS4_8MMA_AtomIJNS4_32SM100_MMA_F8F6F4_2x1SM_SS_SPARSEISI_SI_fLi256ELi256ELNS4_4UMMA5MajorE0ELS12_0ELNS11_7ScaleInE0ELS13_0EEEEEENSJ_INS5_IJSC_SC_SC_EEENS5_IJNSA_ILi0EEES17_S17_EEEEENS5_IJNS4_10UnderscoreES1A_S1A_EEEEENS4_18SM100_TMA_2SM_LOADENS4_14ComposedLayoutINS4_7SwizzleILi2ELi4ELi3EEENS4_25smem_sparse_ptr_flag_bitsILi2ELi8EEENSJ_INS5_IJNS5_IJSC_NSA_ILi8EEEEEENS5_IJSB_NSA_ILi64EEEEEEEEENS5_IJNS5_IJS17_SG_EEESM_EEEEEEEvNS4_8identityES1D_NS1E_INS1F_ILi3ELi4ELi3EEENS4_18smem_ptr_flag_bitsILi8EEENSJ_INS5_IJS1J_SG_EEENS5_IJSG_SC_EEEEEEEvS1S_EENS_8epilogue10collective18CollectiveEpilogueINS21_23Sm100TmaWarpSpecializedILi4ELi2ELi32ELb1ELb0EEEJNS5_IJSG_SF_SG_EEENS5_IJNSJ_ISG_SC_EENSJ_INSA_ILi32EEESC_EEEEEfNS5_IJSC_llEEEfS2B_NS21_6fusion15FusionCallbacksIS25_NS2C_17LinearCombinationIffffLNS_15FloatRoundStyleE2EEES26_S2A_JEEENS4_5SM1004TMEM4LOAD26SM100_TMEM_LOAD_32dp32b32xENS4_13SM90_TMA_LOADENS1E_INS1F_ILi2ELi5ELi2EEENS1U_ILi32EEENSJ_INS5_IJS28_NSA_ILi4EEEEEENS5_IJSC_S28_EEEEEEENS4_39AutoVectorizingCopyWithAssumedAlignmentILi128EEENS4_14SM90_TMA_STOREES2T_S2V_S2V_EEEvvEEEEvNT_6ParamsE) ;  /* 0xffffff08029c7950 */ /* 0x000fea0003c3ffff */
.L_x_223:
[----:B------:R-:W-:-:S00]  /*f590*/  BRA `(.L_x_223) ;  /* 0xfffffffc00fc7947 */ /* 0x000fc0000383ffff */
[----:B------:R-:W-:-:S00]  /*f5a0*/  NOP ;  /* 0x0000000000007918 */ /* 0x000fc00000000000 */
        /* <DEDUP_REMOVED lines=13> */
.L_x_224:


//--------------------- .nv.global.init           --------------------------
	.section	.nv.global.init,"aw",@progbits
.nv.global.init:
	.type		$str$27,@object
	.size		$str$27,($str$28 - $str$27)
$str$27:
        /*0000*/ 	.byte	0x28, 0x61, 0x64, 0x64, 0x72, 0x65, 0x73, 0x73, 0x20, 0x26, 0x20, 0x6d, 0x61, 0x73, 0x6b, 0x29
        /*0010*/ 	.byte	0x20, 0x3d, 0x3d, 0x20, 0x30, 0x00
	.type		$str$28,@object
	.size		$str$28,($str$26 - $str$28)
$str$28:
        /*0016*/ 	.byte	0x2f, 0x74, 0x6d, 0x70, 0x2f, 0x63, 0x75, 0x74, 0x6c, 0x61, 0x73, 0x73, 0x5f, 0x73, 0x77, 0x65
        /*0026*/ 	.byte	0x65, 0x70, 0x5f, 0x73, 0x72, 0x63, 0x2f, 0x69, 0x6e, 0x63, 0x6c, 0x75, 0x64, 0x65, 0x2f, 0x63
        /*0036*/ 	.byte	0x75, 0x74, 0x65, 0x2f, 0x70, 0x6f, 0x69, 0x6e, 0x74, 0x65, 0x72, 0x5f, 0x66, 0x6c, 0x61, 0x67
        /*0046*/ 	.byte	0x67, 0x65, 0x64, 0x2e, 0x68, 0x70, 0x70, 0x00
	.type		$str$26,@object
	.size		$str$26,($str$25 - $str$26)
$str$26:
        /*004e*/ 	.byte	0x2f, 0x74, 0x6d, 0x70, 0x2f, 0x63, 0x75, 0x74, 0x6c, 0x61, 0x73, 0x73, 0x5f, 0x73, 0x77, 0x65
        /*005e*/ 	.byte	0x65, 0x70, 0x5f, 0x73, 0x72, 0x63, 0x2f, 0x69, 0x6e, 0x63, 0x6c, 0x75, 0x64, 0x65, 0x2f, 0x63
        /*006e*/ 	.byte	0x75, 0x74, 0x65, 0x2f, 0x61, 0x74, 0x6f, 0x6d, 0x2f, 0x63, 0x6f, 0x70, 0x79, 0x5f, 0x74, 0x72
        /*007e*/ 	.byte	0x61, 0x69, 0x74, 0x73, 0x5f, 0x73, 0x6d, 0x31, 0x30, 0x30, 0x2e, 0x68, 0x70, 0x70, 0x00
	.type		$str$25,@object
	.size		$str$25,(__unnamed_1 - $str$25)
$str$25:
        /*008d*/ 	.byte	0x28, 0x28, 0x75, 0x69, 0x6e, 0x74, 0x33, 0x32, 0x5f, 0x74, 0x28, 0x74, 0x68, 0x72, 0x65, 0x61
        /*009d*/ 	.byte	0x64, 0x49, 0x64, 0x78, 0x2e, 0x78, 0x29, 0x20, 0x2f, 0x20, 0x33, 0x32, 0x29, 0x20, 0x25, 0x20
        /*00ad*/ 	.byte	0x34, 0x29, 0x20, 0x3d, 0x3d, 0x20, 0x28, 0x28, 0x28, 0x74, 0x6d, 0x65, 0x6d, 0x5f, 0x61, 0x64
        /*00bd*/ 	.byte	0x64, 0x72, 0x20, 0x3e, 0x3e, 0x20, 0x31, 0x36, 0x29, 0x20, 0x2f, 0x20, 0x33, 0x32, 0x29, 0x20
        /*00cd*/ 	.byte	0x25, 0x20, 0x34, 0x29, 0x00
	.type		__unnamed_1,@object
	.size		__unnamed_1,(__unnamed_2 - __unnamed_1)
__unnamed_1:
        /*00d2*/ 	.byte	0x61, 0x75, 0x74, 0x6f, 0x20, 0x63, 0x75, 0x74, 0x65, 0x3a, 0x3a, 0x61, 0x73, 0x5f, 0x70, 0x6f
        /* <DEDUP_REMOVED lines=23> */
        /*0252*/ 	.byte	0x3a, 0x3a, 0x43, 0x3c, 0x34, 0x30, 0x39, 0x36, 0x3e, 0x3e, 0x3e, 0x3e, 0x5d, 0x00
	.type		__unnamed_2,@object
	.size		__unnamed_2,(.L_2 - __unnamed_2)
__unnamed_2:
        /* <DEDUP_REMOVED lines=42> */
        /*0500*/ 	.byte	0x3e, 0x5d, 0x00
.L_2:


//--------------------- .nv.shared._ZN7cutlass13device_kernelINS_4gemm6kernel13GemmUniversalIN4cute5tupleIJiiiiEEENS1_10collective13CollectiveMmaINS1_41MainloopSm100TmaUmmaWarpSpecializedSparseILi6ELi2ELi1ENS5_IJNS4_1CILi2EEENSA_ILi1EEESC_EEEEENS5_IJNSA_ILi256EEESF_NSA_ILi128EEEEEENS_12float_e4m3_tENS5_IJNS4_6LayoutINS5_IJiNS5_IJSB_iEEEiEEENS5_IJlNS5_IJSC_SB_EEElEEEEENSJ_INS5_IJNS5_IJSG_iEEESP_iEEENS5_IJNS5_IJSG_NSA_ILi16384EEEEEENS5_IJSC_lEEElEEEEEEEESI_NS5_IJlSC_lEEENS4_8TiledMMAINS4_8MMA_AtomIJNS4_32SM100_MMA_F8F6F4_2x1SM_SS_SPARSEISI_SI_fLi256ELi256ELNS4_4UMMA5MajorE0ELS12_0ELNS11_7ScaleInE0ELS13_0EEEEEENSJ_INS5_IJSC_SC_SC_EEENS5_IJNSA_ILi0EEES17_S17_EEEEENS5_IJNS4_10UnderscoreES1A_S1A_EEEEENS4_18SM100_TMA_2SM_LOADENS4_14ComposedLayoutINS4_7SwizzleILi2ELi4ELi3EEENS4_25smem_sparse_ptr_flag_bitsILi2ELi8EEENSJ_INS5_IJNS5_IJSC_NSA_ILi8EEEEEENS5_IJSB_NSA_ILi64EEEEEEEEENS5_IJNS5_IJS17_SG_EEESM_EEEEEEEvNS4_8identityES1D_NS1E_INS1F_ILi3ELi4ELi3EEENS4_18smem_ptr_flag_bitsILi8EEENSJ_INS5_IJS1J_SG_EEENS5_IJSG_SC_EEEEEEEvS1S_EENS_8epilogue10collective18CollectiveEpilogueINS21_23Sm100TmaWarpSpecializedILi4ELi2ELi32ELb1ELb0EEEJNS5_IJSG_SF_SG_EEENS5_IJNSJ_ISG_SC_EENSJ_INSA_ILi32EEESC_EEEEEfNS5_IJSC_llEEEfS2B_NS21_6fusion15FusionCallbacksIS25_NS2C_17LinearCombinationIffffLNS_15FloatRoundStyleE2EEES26_S2A_JEEENS4_5SM1004TMEM4LOAD26SM100_TMEM_LOAD_32dp32b32xENS4_13SM90_TMA_LOADENS1E_INS1F_ILi2ELi5ELi2EEENS1U_ILi32EEENSJ_INS5_IJS28_NSA_ILi4EEEEEENS5_IJSC_S28_EEEEEEENS4_39AutoVectorizingCopyWithAssumedAlignmentILi128EEENS4_14SM90_TMA_STOREES2T_S2V_S2V_EEEvvEEEEvNT_6ParamsE --------------------------
	.section	.nv.shared._ZN7cutlass13device_kernelINS_4gemm6kernel13GemmUniversalIN4cute5tupleIJiiiiEEENS1_10collective13CollectiveMmaINS1_41MainloopSm100TmaUmmaWarpSpecializedSparseILi6ELi2ELi1ENS5_IJNS4_1CILi2EEENSA_ILi1EEESC_EEEEENS5_IJNSA_ILi256EEESF_NSA_ILi128EEEEEENS_12float_e4m3_tENS5_IJNS4_6LayoutINS5_IJiNS5_IJSB_iEEEiEEENS5_IJlNS5_IJSC_SB_EEElEEEEENSJ_INS5_IJNS5_IJSG_iEEESP_iEEENS5_IJNS5_IJSG_NSA_ILi16384EEEEEENS5_IJSC_lEEElEEEEEEEESI_NS5_IJlSC_lEEENS4_8TiledMMAINS4_8MMA_AtomIJNS4_32SM100_MMA_F8F6F4_2x1SM_SS_SPARSEISI_SI_fLi256ELi256ELNS4_4UMMA5MajorE0ELS12_0ELNS11_7ScaleInE0ELS13_0EEEEEENSJ_INS5_IJSC_SC_SC_EEENS5_IJNSA_ILi0EEES17_S17_EEEEENS5_IJNS4_10UnderscoreES1A_S1A_EEEEENS4_18SM100_TMA_2SM_LOADENS4_14ComposedLayoutINS4_7SwizzleILi2ELi4ELi3EEENS4_25smem_sparse_ptr_flag_bitsILi2ELi8EEENSJ_INS5_IJNS5_IJSC_NSA_ILi8EEEEEENS5_IJSB_NSA_ILi64EEEEEEEEENS5_IJNS5_IJS17_SG_EEESM_EEEEEEEvNS4_8identityES1D_NS1E_INS1F_ILi3ELi4ELi3EEENS4_18smem_ptr_flag_bitsILi8EEENSJ_INS5_IJS1J_SG_EEENS5_IJSG_SC_EEEEEEEvS1S_EENS_8epilogue10collective18CollectiveEpilogueINS21_23Sm100TmaWarpSpecializedILi4ELi2ELi32ELb1ELb0EEEJNS5_IJSG_SF_SG_EEENS5_IJNSJ_ISG_SC_EENSJ_INSA_ILi32EEESC_EEEEEfNS5_IJSC_llEEEfS2B_NS21_6fusion15FusionCallbacksIS25_NS2C_17LinearCombinationIffffLNS_15FloatRoundStyleE2EEES26_S2A_JEEENS4_5SM1004TMEM4LOAD26SM100_TMEM_LOAD_32dp32b32xENS4_13SM90_TMA_LOADENS1E_INS1F_ILi2ELi5ELi2EEENS1U_ILi32EEENSJ_INS5_IJS28_NSA_ILi4EEEEEENS5_IJSC_S28_EEEEEEENS4_39AutoVectorizingCopyWithAssumedAlignmentILi128EEENS4_14SM90_TMA_STOREES2T_S2V_S2V_EEEvvEEEEvNT_6ParamsE,"aw",@nobits
	.sectionflags	@""
	.align	16
	.zero		1024


//--------------------- .nv.shared.reserved.0     --------------------------
	.section	.nv.shared.reserved.0,"aw",@nobits
	.weak		__nv_reservedSMEM_offset_0_alias
	.size		__nv_reservedSMEM_offset_0_alias, 0, 64
	.other		__nv_reservedSMEM_offset_0_alias,@"STO_CUDA_RESERVED_SHARED STV_DEFAULT"
__nv_reservedSMEM_offset_0_alias:
	.zero		0
.nv.shared.reserved.0:
	.zero		64
	.weak		__nv_reservedSMEM_tcgen05_partition
	.type		__nv_reservedSMEM_tcgen05_partition,@object
	.size		__nv_reservedSMEM_tcgen05_partition,(.L_0 - __nv_reservedSMEM_tcgen05_partition)
__nv_reservedSMEM_tcgen05_partition:
	.zero		32
.L_0:


//--------------------- .nv.global                --------------------------
	.section	.nv.global,"aw",@nobits
.nv.global:
	.type		_ZN39_INTERNAL_8d9120f8_4_k_cu_ef592bb5_29384cute1_E,@object
	.size		_ZN39_INTERNAL_8d9120f8_4_k_cu_ef592bb5_29384cute1_E,(_ZN39_INTERNAL_8d9120f8_4_k_cu_ef592bb5_29384cuda3std3__45__cpo6cbeginE - _ZN39_INTERNAL_8d9120f8_4_k_cu_ef592bb5_29384cute1_E)
_ZN39_INTERNAL_8d9120f8_4_k_cu_ef592bb5_29384cute1_E:
	.zero		1
	.type		_ZN39_INTERNAL_8d9120f8_4_k_cu_ef592bb5_29384cuda3std3__45__cpo6cbeginE,@object
	.size		_ZN39_INTERNAL_8d9120f8_4_k_cu_ef592bb5_29384cuda3std3__45__cpo6cbeginE,(_ZN39_INTERNAL_8d9120f8_4_k_cu_ef592bb5_29384cuda3std3__48in_placeE - _ZN39_INTERNAL_8d9120f8_4_k_cu_ef592bb5_29384cuda3std3__45__cpo6cbeginE)
_ZN39_INTERNAL_8d9120f8_4_k_cu_ef592bb5_29384cuda3std3__45__cpo6cbeginE:
	.zero		1
	.type		_ZN39_INTERNAL_8d9120f8_4_k_cu_ef592bb5_29384cuda3std3__48in_placeE,@object
	.size		_ZN39_INTERNAL_8d9120f8_4_k_cu_ef592bb5_29384cuda3std3__48in_placeE,(_ZN39_INTERNAL_8d9120f8_4_k_cu_ef592bb5_29384cuda3std6ranges3__45__cpo9iter_moveE - _ZN39_INTERNAL_8d9120f8_4_k_cu_ef592bb5_29384cuda3std3__48in_placeE)
_ZN39_INTERNAL_8d9120f8_4_k_cu_ef592bb5_29384cuda3std3__48in_placeE:
	.zero		1
	.type		_ZN39_INTERNAL_8d9120f8_4_k_cu_ef592bb5_29384cuda3std6ranges3__45__cpo9iter_moveE,@object
	.size		_ZN39_INTERNAL_8d9120f8_4_k_cu_ef592bb5_29384cuda3std6ranges3__45__cpo9iter_moveE,(_ZN39_INTERNAL_8d9120f8_4_k_cu_ef592bb5_29384cuda3std3__45__cpo5beginE - _ZN39_INTERNAL_8d9120f8_4_k_cu_ef592bb5_29384cuda3std6ranges3__45__cpo9iter_moveE)
_ZN39_INTERNAL_8d9120f8_4_k_cu_ef592bb5_29384cuda3std6ranges3__45__cpo9iter_moveE:
	.zero		1
	.type		_ZN39_INTERNAL_8d9120f8_4_k_cu_ef592bb5_29384cuda3std3__45__cpo5beginE,@object
	.size		_ZN39_INTERNAL_8d9120f8_4_k_cu_ef592bb5_29384cuda3std3__45__cpo5beginE,(_ZN39_INTERNAL_8d9120f8_4_k_cu_ef592bb5_29384cuda3std3__441_GLOBAL__N__8d9120f8_4_k_cu_ef592bb5_29386ignoreE - _ZN39_INTERNAL_8d9120f8_4_k_cu_ef592bb5_29384cuda3std3__45__cpo5beginE)
_ZN39_INTERNAL_8d9120f8_4_k_cu_ef592bb5_29384cuda3std3__45__cpo5beginE:
	.zero		1
	.type		_ZN39_INTERNAL_8d9120f8_4_k_cu_ef592bb5_29384cuda3std3__441_GLOBAL__N__8d9120f8_4_k_cu_ef592bb5_29386ignoreE,@object
	.size		_ZN39_INTERNAL_8d9120f8_4_k_cu_ef592bb5_29384cuda3std3__441_GLOBAL__N__8d9120f8_4_k_cu_ef592bb5_29386ignoreE,(_ZN39_INTERNAL_8d9120f8_4_k_cu_ef592bb5_29384cute7productE - _ZN39_INTERNAL_8d9120f8_4_k_cu_ef592bb5_29384cuda3std3__441_GLOBAL__N__8d9120f8_4_k_cu_ef592bb5_29386ignoreE)
_ZN39_INTERNAL_8d9120f8_4_k_cu_ef592bb5_29384cuda3std3__441_GLOBAL__N__8d9120f8_4_k_cu_ef592bb5_29386ignoreE:
	.zero		1
	.type		_ZN39_INTERNAL_8d9120f8_4_k_cu_ef592bb5_29384cute7productE,@object
	.size		_ZN39_INTERNAL_8d9120f8_4_k_cu_ef592bb5_29384cute7productE,(_ZN39_INTERNAL_8d9120f8_4_k_cu_ef592bb5_29384cuda3std3__45__cpo3endE - _ZN39_INTERNAL_8d9120f8_4_k_cu_ef592bb5_29384cute7productE)
_ZN39_INTERNAL_8d9120f8_4_k_cu_ef592bb5_29384cute7productE:
	.zero		1
	.type		_ZN39_INTERNAL_8d9120f8_4_k_cu_ef592bb5_29384cuda3std3__45__cpo3endE,@object
	.size		_ZN39_INTERNAL_8d9120f8_4_k_cu_ef592bb5_29384cuda3std3__45__cpo3endE,(_ZN39_INTERNAL_8d9120f8_4_k_cu_ef592bb5_29384cuda3std3__419piecewise_constructE - _ZN39_INTERNAL_8d9120f8_4_k_cu_ef592bb5_29384cuda3std3__45__cpo3endE)
_ZN39_INTERNAL_8d9120f8_4_k_cu_ef592bb5_29384cuda3std3__45__cpo3endE:
	.zero		1
	.type		_ZN39_INTERNAL_8d9120f8_4_k_cu_ef592bb5_29384cuda3std3__419piecewise_constructE,@object
	.size		_ZN39_INTERNAL_8d9120f8_4_k_cu_ef592bb5_29384cuda3std3__419piecewise_constructE,(_ZN39_INTERNAL_8d9120f8_4_k_cu_ef592bb5_29384cuda3std3__45__cpo4cendE - _ZN39_INTERNAL_8d9120f8_4_k_cu_ef592bb5_29384cuda3std3__419piecewise_constructE)
_ZN39_INTERNAL_8d9120f8_4_k_cu_ef592bb5_29384cuda3std3__419piecewise_constructE:
	.zero		1
	.type		_ZN39_INTERNAL_8d9120f8_4_k_cu_ef592bb5_29384cuda3std3__45__cpo4cendE,@object
	.size		_ZN39_INTERNAL_8d9120f8_4_k_cu_ef592bb5_29384cuda3std3__45__cpo4cendE,(_ZN39_INTERNAL_8d9120f8_4_k_cu_ef592bb5_29384cuda3std6ranges3__45__cpo4swapE - _ZN39_INTERNAL_8d9120f8_4_k_cu_ef592bb5_29384cuda3std3__45__cpo4cendE)
_ZN39_INTERNAL_8d9120f8_4_k_cu_ef592bb5_29384cuda3std3__45__cpo4cendE:
	.zero		1
	.type		_ZN39_INTERNAL_8d9120f8_4_k_cu_ef592bb5_29384cuda3std6ranges3__45__cpo4swapE,@object
	.size		_ZN39_INTERNAL_8d9120f8_4_k_cu_ef592bb5_29384cuda3std6ranges3__45__cpo4swapE,(.L_10 - _ZN39_INTERNAL_8d9120f8_4_k_cu_ef592bb5_29384cuda3std6ranges3__45__cpo4swapE)
_ZN39_INTERNAL_8d9120f8_4_k_cu_ef592bb5_29384cuda3std6ranges3__45__cpo4swapE:
	.zero		1
.L_10:


//--------------------- .nv.constant0._ZN7cutlass13device_kernelINS_4gemm6kernel13GemmUniversalIN4cute5tupleIJiiiiEEENS1_10collective13CollectiveMmaINS1_41MainloopSm100TmaUmmaWarpSpecializedSparseILi6ELi2ELi1ENS5_IJNS4_1CILi2EEENSA_ILi1EEESC_EEEEENS5_IJNSA_ILi256EEESF_NSA_ILi128EEEEEENS_12float_e4m3_tENS5_IJNS4_6LayoutINS5_IJiNS5_IJSB_iEEEiEEENS5_IJlNS5_IJSC_SB_EEElEEEEENSJ_INS5_IJNS5_IJSG_iEEESP_iEEENS5_IJNS5_IJSG_NSA_ILi16384EEEEEENS5_IJSC_lEEElEEEEEEEESI_NS5_IJlSC_lEEENS4_8TiledMMAINS4_8MMA_AtomIJNS4_32SM100_MMA_F8F6F4_2x1SM_SS_SPARSEISI_SI_fLi256ELi256ELNS4_4UMMA5MajorE0ELS12_0ELNS11_7ScaleInE0ELS13_0EEEEEENSJ_INS5_IJSC_SC_SC_EEENS5_IJNSA_ILi0EEES17_S17_EEEEENS5_IJNS4_10UnderscoreES1A_S1A_EEEEENS4_18SM100_TMA_2SM_LOADENS4_14ComposedLayoutINS4_7SwizzleILi2ELi4ELi3EEENS4_25smem_sparse_ptr_flag_bitsILi2ELi8EEENSJ_INS5_IJNS5_IJSC_NSA_ILi8EEEEEENS5_IJSB_NSA_ILi64EEEEEEEEENS5_IJNS5_IJS17_SG_EEESM_EEEEEEEvNS4_8identityES1D_NS1E_INS1F_ILi3ELi4ELi3EEENS4_18smem_ptr_flag_bitsILi8EEENSJ_INS5_IJS1J_SG_EEENS5_IJSG_SC_EEEEEEEvS1S_EENS_8epilogue10collective18CollectiveEpilogueINS21_23Sm100TmaWarpSpecializedILi4ELi2ELi32ELb1ELb0EEEJNS5_IJSG_SF_SG_EEENS5_IJNSJ_ISG_SC_EENSJ_INSA_ILi32EEESC_EEEEEfNS5_IJSC_llEEEfS2B_NS21_6fusion15FusionCallbacksIS25_NS2C_17LinearCombinationIffffLNS_15FloatRoundStyleE2EEES26_S2A_JEEENS4_5SM1004TMEM4LOAD26SM100_TMEM_LOAD_32dp32b32xENS4_13SM90_TMA_LOADENS1E_INS1F_ILi2ELi5ELi2EEENS1U_ILi32EEENSJ_INS5_IJS28_NSA_ILi4EEEEEENS5_IJSC_S28_EEEEEEENS4_39AutoVectorizingCopyWithAssumedAlignmentILi128EEENS4_14SM90_TMA_STOREES2T_S2V_S2V_EEEvvEEEEvNT_6ParamsE --------------------------
	.section	.nv.constant0._ZN7cutlass13device_kernelINS_4gemm6kernel13GemmUniversalIN4cute5tupleIJiiiiEEENS1_10collective13CollectiveMmaINS1_41MainloopSm100TmaUmmaWarpSpecializedSparseILi6ELi2ELi1ENS5_IJNS4_1CILi2EEENSA_ILi1EEESC_EEEEENS5_IJNSA_ILi256EEESF_NSA_ILi128EEEEEENS_12float_e4m3_tENS5_IJNS4_6LayoutINS5_IJiNS5_IJSB_iEEEiEEENS5_IJlNS5_IJSC_SB_EEElEEEEENSJ_INS5_IJNS5_IJSG_iEEESP_iEEENS5_IJNS5_IJSG_NSA_ILi16384EEEEEENS5_IJSC_lEEElEEEEEEEESI_NS5_IJlSC_lEEENS4_8TiledMMAINS4_8MMA_AtomIJNS4_32SM100_MMA_F8F6F4_2x1SM_SS_SPARSEISI_SI_fLi256ELi256ELNS4_4UMMA5MajorE0ELS12_0ELNS11_7ScaleInE0ELS13_0EEEEEENSJ_INS5_IJSC_SC_SC_EEENS5_IJNSA_ILi0EEES17_S17_EEEEENS5_IJNS4_10UnderscoreES1A_S1A_EEEEENS4_18SM100_TMA_2SM_LOADENS4_14ComposedLayoutINS4_7SwizzleILi2ELi4ELi3EEENS4_25smem_sparse_ptr_flag_bitsILi2ELi8EEENSJ_INS5_IJNS5_IJSC_NSA_ILi8EEEEEENS5_IJSB_NSA_ILi64EEEEEEEEENS5_IJNS5_IJS17_SG_EEESM_EEEEEEEvNS4_8identityES1D_NS1E_INS1F_ILi3ELi4ELi3EEENS4_18smem_ptr_flag_bitsILi8EEENSJ_INS5_IJS1J_SG_EEENS5_IJSG_SC_EEEEEEEvS1S_EENS_8epilogue10collective18CollectiveEpilogueINS21_23Sm100TmaWarpSpecializedILi4ELi2ELi32ELb1ELb0EEEJNS5_IJSG_SF_SG_EEENS5_IJNSJ_ISG_SC_EENSJ_INSA_ILi32EEESC_EEEEEfNS5_IJSC_llEEEfS2B_NS21_6fusion15FusionCallbacksIS25_NS2C_17LinearCombinationIffffLNS_15FloatRoundStyleE2EEES26_S2A_JEEENS4_5SM1004TMEM4LOAD26SM100_TMEM_LOAD_32dp32b32xENS4_13SM90_TMA_LOADENS1E_INS1F_ILi2ELi5ELi2EEENS1U_ILi32EEENSJ_INS5_IJS28_NSA_ILi4EEEEEENS5_IJSC_S28_EEEEEEENS4_39AutoVectorizingCopyWithAssumedAlignmentILi128EEENS4_14SM90_TMA_STOREES2T_S2V_S2V_EEEvvEEEEvNT_6ParamsE,"a",@progbits
	.sectionflags	@""
	.align	4
.nv.constant0._ZN7cutlass13device_kernelINS_4gemm6kernel13GemmUniversalIN4cute5tupleIJiiiiEEENS1_10collective13CollectiveMmaINS1_41MainloopSm100TmaUmmaWarpSpecializedSparseILi6ELi2ELi1ENS5_IJNS4_1CILi2EEENSA_ILi1EEESC_EEEEENS5_IJNSA_ILi256EEESF_NSA_ILi128EEEEEENS_12float_e4m3_tENS5_IJNS4_6LayoutINS5_IJiNS5_IJSB_iEEEiEEENS5_IJlNS5_IJSC_SB_EEElEEEEENSJ_INS5_IJNS5_IJSG_iEEESP_iEEENS5_IJNS5_IJSG_NSA_ILi16384EEEEEENS5_IJSC_lEEElEEEEEEEESI_NS5_IJlSC_lEEENS4_8TiledMMAINS4_8MMA_AtomIJNS4_32SM100_MMA_F8F6F4_2x1SM_SS_SPARSEISI_SI_fLi256ELi256ELNS4_4UMMA5MajorE0ELS12_0ELNS11_7ScaleInE0ELS13_0EEEEEENSJ_INS5_IJSC_SC_SC_EEENS5_IJNSA_ILi0EEES17_S17_EEEEENS5_IJNS4_10UnderscoreES1A_S1A_EEEEENS4_18SM100_TMA_2SM_LOADENS4_14ComposedLayoutINS4_7SwizzleILi2ELi4ELi3EEENS4_25smem_sparse_ptr_flag_bitsILi2ELi8EEENSJ_INS5_IJNS5_IJSC_NSA_ILi8EEEEEENS5_IJSB_NSA_ILi64EEEEEEEEENS5_IJNS5_IJS17_SG_EEESM_EEEEEEEvNS4_8identityES1D_NS1E_INS1F_ILi3ELi4ELi3EEENS4_18smem_ptr_flag_bitsILi8EEENSJ_INS5_IJS1J_SG_EEENS5_IJSG_SC_EEEEEEEvS1S_EENS_8epilogue10collective18CollectiveEpilogueINS21_23Sm100TmaWarpSpecializedILi4ELi2ELi32ELb1ELb0EEEJNS5_IJSG_SF_SG_EEENS5_IJNSJ_ISG_SC_EENSJ_INSA_ILi32EEESC_EEEEEfNS5_IJSC_llEEEfS2B_NS21_6fusion15FusionCallbacksIS25_NS2C_17LinearCombinationIffffLNS_15FloatRoundStyleE2EEES26_S2A_JEEENS4_5SM1004TMEM4LOAD26SM100_TMEM_LOAD_32dp32b32xENS4_13SM90_TMA_LOADENS1E_INS1F_ILi2ELi5ELi2EEENS1U_ILi32EEENSJ_INS5_IJS28_NSA_ILi4EEEEEENS5_IJSC_S28_EEEEEEENS4_39AutoVectorizingCopyWithAssumedAlignmentILi128EEENS4_14SM90_TMA_STOREES2T_S2V_S2V_EEEvvEEEEvNT_6ParamsE:
	.zero		3456


//--------------------- SYMBOLS --------------------------

	.type		.nv.reservedSmem.offset0,@object
	.size		.nv.reservedSmem.offset0,0x4
	.type		.nv.reservedSmem.cap,@object
	.size		.nv.reservedSmem.cap,0x4
	.type		__assertfail,@function
